	.target	sm_100a

	.elftype	@"ET_EXEC"


//--------------------- .note.nv.tkinfo           --------------------------
	.section	.note.nv.tkinfo,"",@"SHT_NOTE"
	.sectionflags	@"SHF_NOTE_NV_TKINFO"
	.tkinfo
        /*0018*/ 	.word	0x00000002
        /*0030*/ 	.string	""
        /*0030*/ 	.string	"ptxas"
        /*0030*/ 	.string	"Cuda compilation tools, release 13.0, V13.0.88"
        /*0030*/ 	.string	"Build cuda_13.0.r13.0/compiler.36424714_0"
        /*0030*/ 	.string	"-arch sm_100a -m 64 "



//--------------------- .note.nv.cuinfo           --------------------------
	.section	.note.nv.cuinfo,"",@"SHT_NOTE"
	.sectionflags	@"SHF_NOTE_NV_CUINFO"
        /*0018*/ 	.short	0x0002
        /*001a*/ 	.short	0x0064
        /*001c*/ 	.short	0x0082
	.zero		2


//--------------------- .nv.info                  --------------------------
	.section	.nv.info,"",@"SHT_CUDA_INFO"
	.align	4


	//----- nvinfo : EIATTR_REGCOUNT
	.align		4
        /*0000*/ 	.byte	0x04, 0x2f
        /*0002*/ 	.short	(.L_19 - .L_18)
	.align		4
.L_18:
        /*0004*/ 	.word	index@(_ZN7cutlass13device_kernelINS_4gemm6kernel13GemmUniversalIN4cute5tupleIJiiiiEEENS1_10collective13CollectiveMmaINS1_35MainloopSm100TmaUmmaWarpSpecializedILi12ELi2ELi4ENS5_IJNS4_1CILi1EEESB_SB_EEEEENS5_IJNSA_ILi128EEESE_NSA_ILi64EEEEEENS_12float_e5m2_tENS5_IJSB_llEEESH_SI_NS4_8TiledMMAINS4_8MMA_AtomIJNS4_10MMA_TraitsINS4_19SM100_MMA_F8F6F4_SSEJSH_SH_fSE_SE_NS4_17integral_constantINS4_4UMMA5MajorELSP_1EEESQ_NSN_INSO_7ScaleInELSR_0EEESS_EEEEEENS4_6LayoutISC_NS5_IJNSA_ILi0EEESW_SW_EEEEENS5_IJNS4_10UnderscoreESZ_SZ_EEEEENS4_13SM90_TMA_LOADENS4_14ComposedLayoutINS4_7SwizzleILi3ELi4ELi3EEENS4_18smem_ptr_flag_bitsILi8EEENSV_INS5_IJSE_NSA_ILi8EEEEEENS5_IJSB_SE_EEEEEEEvNS4_8identityES12_S1C_vS1D_EENS_8epilogue10collective18CollectiveEpilogueINS1F_23Sm100TmaWarpSpecializedILi2ELi2ELi64ELb0ELb0EEEJSG_NS5_IJNSV_ISE_SB_EENSV_ISF_SB_EEEEESH_NS5_IJlSB_lEEESH_S1N_NS1F_6fusion15FusionCallbacksIS1J_NS1O_17LinearCombinationISH_fSH_fLNS_15FloatRoundStyleE2EEESG_S1M_JEEENS4_5SM1004TMEM4LOAD26SM100_TMEM_LOAD_32dp32b64xES12_NS13_INS14_ILi2ELi4ELi3EEES17_NSV_INS5_IJS18_SF_EEENS5_IJSF_SB_EEEEEEENS4_39AutoVectorizingCopyWithAssumedAlignmentILi128EEENS4_14SM90_TMA_STOREES22_S24_S24_EEEvvEEEEvNT_6ParamsE)
        /*0008*/ 	.word	0x000000e0


	//----- nvinfo : EIATTR_FRAME_SIZE
	.align		4
.L_19:
        /*000c*/ 	.byte	0x04, 0x11
        /*000e*/ 	.short	(.L_21 - .L_20)
	.align		4
.L_20:
        /*0010*/ 	.word	index@($__internal_2_$__cuda_sm10x_tcgen05_guardrail_trap_unallocated_columns_being_dealloced)
        /*0014*/ 	.word	0x00000000


	//----- nvinfo : EIATTR_FRAME_SIZE
	.align		4
.L_21:
        /*0018*/ 	.byte	0x04, 0x11
        /*001a*/ 	.short	(.L_23 - .L_22)
	.align		4
.L_22:
        /*001c*/ 	.word	index@($__internal_1_$__cuda_sm10x_tcgen05_guardrail_trap_phase_invalid_during_alloc)
        /*0020*/ 	.word	0x00000000


	//----- nvinfo : EIATTR_FRAME_SIZE
	.align		4
.L_23:
        /*0024*/ 	.byte	0x04, 0x11
        /*0026*/ 	.short	(.L_25 - .L_24)
	.align		4
.L_24:
        /*0028*/ 	.word	index@($__internal_0_$__cuda_sm10x_tcgen05_guardrail_trap_col_being_dealloced_not_returned_by_alloc)
        /*002c*/ 	.word	0x00000000


	//----- nvinfo : EIATTR_FRAME_SIZE
	.align		4
.L_25:
        /*0030*/ 	.byte	0x04, 0x11
        /*0032*/ 	.short	(.L_27 - .L_26)
	.align		4
.L_26:
        /*0034*/ 	.word	index@(_ZN7cutlass13device_kernelINS_4gemm6kernel13GemmUniversalIN4cute5tupleIJiiiiEEENS1_10collective13CollectiveMmaINS1_35MainloopSm100TmaUmmaWarpSpecializedILi12ELi2ELi4ENS5_IJNS4_1CILi1EEESB_SB_EEEEENS5_IJNSA_ILi128EEESE_NSA_ILi64EEEEEENS_12float_e5m2_tENS5_IJSB_llEEESH_SI_NS4_8TiledMMAINS4_8MMA_AtomIJNS4_10MMA_TraitsINS4_19SM100_MMA_F8F6F4_SSEJSH_SH_fSE_SE_NS4_17integral_constantINS4_4UMMA5MajorELSP_1EEESQ_NSN_INSO_7ScaleInELSR_0EEESS_EEEEEENS4_6LayoutISC_NS5_IJNSA_ILi0EEESW_SW_EEEEENS5_IJNS4_10UnderscoreESZ_SZ_EEEEENS4_13SM90_TMA_LOADENS4_14ComposedLayoutINS4_7SwizzleILi3ELi4ELi3EEENS4_18smem_ptr_flag_bitsILi8EEENSV_INS5_IJSE_NSA_ILi8EEEEEENS5_IJSB_SE_EEEEEEEvNS4_8identityES12_S1C_vS1D_EENS_8epilogue10collective18CollectiveEpilogueINS1F_23Sm100TmaWarpSpecializedILi2ELi2ELi64ELb0ELb0EEEJSG_NS5_IJNSV_ISE_SB_EENSV_ISF_SB_EEEEESH_NS5_IJlSB_lEEESH_S1N_NS1F_6fusion15FusionCallbacksIS1J_NS1O_17LinearCombinationISH_fSH_fLNS_15FloatRoundStyleE2EEESG_S1M_JEEENS4_5SM1004TMEM4LOAD26SM100_TMEM_LOAD_32dp32b64xES12_NS13_INS14_ILi2ELi4ELi3EEES17_NSV_INS5_IJS18_SF_EEENS5_IJSF_SB_EEEEEEENS4_39AutoVectorizingCopyWithAssumedAlignmentILi128EEENS4_14SM90_TMA_STOREES22_S24_S24_EEEvvEEEEvNT_6ParamsE)
        /*0038*/ 	.word	0x00000000


	//----- nvinfo : EIATTR_MIN_STACK_SIZE
	.align		4
.L_27:
        /*003c*/ 	.byte	0x04, 0x12
        /*003e*/ 	.short	(.L_29 - .L_28)
	.align		4
.L_28:
        /*0040*/ 	.word	index@(_ZN7cutlass13device_kernelINS_4gemm6kernel13GemmUniversalIN4cute5tupleIJiiiiEEENS1_10collective13CollectiveMmaINS1_35MainloopSm100TmaUmmaWarpSpecializedILi12ELi2ELi4ENS5_IJNS4_1CILi1EEESB_SB_EEEEENS5_IJNSA_ILi128EEESE_NSA_ILi64EEEEEENS_12float_e5m2_tENS5_IJSB_llEEESH_SI_NS4_8TiledMMAINS4_8MMA_AtomIJNS4_10MMA_TraitsINS4_19SM100_MMA_F8F6F4_SSEJSH_SH_fSE_SE_NS4_17integral_constantINS4_4UMMA5MajorELSP_1EEESQ_NSN_INSO_7ScaleInELSR_0EEESS_EEEEEENS4_6LayoutISC_NS5_IJNSA_ILi0EEESW_SW_EEEEENS5_IJNS4_10UnderscoreESZ_SZ_EEEEENS4_13SM90_TMA_LOADENS4_14ComposedLayoutINS4_7SwizzleILi3ELi4ELi3EEENS4_18smem_ptr_flag_bitsILi8EEENSV_INS5_IJSE_NSA_ILi8EEEEEENS5_IJSB_SE_EEEEEEEvNS4_8identityES12_S1C_vS1D_EENS_8epilogue10collective18CollectiveEpilogueINS1F_23Sm100TmaWarpSpecializedILi2ELi2ELi64ELb0ELb0EEEJSG_NS5_IJNSV_ISE_SB_EENSV_ISF_SB_EEEEESH_NS5_IJlSB_lEEESH_S1N_NS1F_6fusion15FusionCallbacksIS1J_NS1O_17LinearCombinationISH_fSH_fLNS_15FloatRoundStyleE2EEESG_S1M_JEEENS4_5SM1004TMEM4LOAD26SM100_TMEM_LOAD_32dp32b64xES12_NS13_INS14_ILi2ELi4ELi3EEES17_NSV_INS5_IJS18_SF_EEENS5_IJSF_SB_EEEEEEENS4_39AutoVectorizingCopyWithAssumedAlignmentILi128EEENS4_14SM90_TMA_STOREES22_S24_S24_EEEvvEEEEvNT_6ParamsE)
        /*0044*/ 	.word	0x00000000
.L_29:


//--------------------- .nv.compat                --------------------------
	.section	.nv.compat,"",@"SHT_CUDA_COMPAT_INFO"
	.align	4
        /*0000*/ 	.byte	0x02, 0x09, 0x01, 0x00, 0x02, 0x02, 0x02, 0x00, 0x02, 0x05, 0x05, 0x00, 0x03, 0x07, 0x01, 0x01
        /*0010*/ 	.byte	0x02, 0x03, 0x01, 0x00, 0x02, 0x06, 0x01, 0x00, 0x04, 0x0b, 0x08, 0x00, 0x09, 0x00, 0x00, 0x00
        /*0020*/ 	.byte	0x00, 0x00, 0x00, 0x00


//--------------------- .nv.info._ZN7cutlass13device_kernelINS_4gemm6kernel13GemmUniversalIN4cute5tupleIJiiiiEEENS1_10collective13CollectiveMmaINS1_35MainloopSm100TmaUmmaWarpSpecializedILi12ELi2ELi4ENS5_IJNS4_1CILi1EEESB_SB_EEEEENS5_IJNSA_ILi128EEESE_NSA_ILi64EEEEEENS_12float_e5m2_tENS5_IJSB_llEEESH_SI_NS4_8TiledMMAINS4_8MMA_AtomIJNS4_10MMA_TraitsINS4_19SM100_MMA_F8F6F4_SSEJSH_SH_fSE_SE_NS4_17integral_constantINS4_4UMMA5MajorELSP_1EEESQ_NSN_INSO_7ScaleInELSR_0EEESS_EEEEEENS4_6LayoutISC_NS5_IJNSA_ILi0EEESW_SW_EEEEENS5_IJNS4_10UnderscoreESZ_SZ_EEEEENS4_13SM90_TMA_LOADENS4_14ComposedLayoutINS4_7SwizzleILi3ELi4ELi3EEENS4_18smem_ptr_flag_bitsILi8EEENSV_INS5_IJSE_NSA_ILi8EEEEEENS5_IJSB_SE_EEEEEEEvNS4_8identityES12_S1C_vS1D_EENS_8epilogue10collective18CollectiveEpilogueINS1F_23Sm100TmaWarpSpecializedILi2ELi2ELi64ELb0ELb0EEEJSG_NS5_IJNSV_ISE_SB_EENSV_ISF_SB_EEEEESH_NS5_IJlSB_lEEESH_S1N_NS1F_6fusion15FusionCallbacksIS1J_NS1O_17LinearCombinationISH_fSH_fLNS_15FloatRoundStyleE2EEESG_S1M_JEEENS4_5SM1004TMEM4LOAD26SM100_TMEM_LOAD_32dp32b64xES12_NS13_INS14_ILi2ELi4ELi3EEES17_NSV_INS5_IJS18_SF_EEENS5_IJSF_SB_EEEEEEENS4_39AutoVectorizingCopyWithAssumedAlignmentILi128EEENS4_14SM90_TMA_STOREES22_S24_S24_EEEvvEEEEvNT_6ParamsE --------------------------
	.section	.nv.info._ZN7cutlass13device_kernelINS_4gemm6kernel13GemmUniversalIN4cute5tupleIJiiiiEEENS1_10collective13CollectiveMmaINS1_35MainloopSm100TmaUmmaWarpSpecializedILi12ELi2ELi4ENS5_IJNS4_1CILi1EEESB_SB_EEEEENS5_IJNSA_ILi128EEESE_NSA_ILi64EEEEEENS_12float_e5m2_tENS5_IJSB_llEEESH_SI_NS4_8TiledMMAINS4_8MMA_AtomIJNS4_10MMA_TraitsINS4_19SM100_MMA_F8F6F4_SSEJSH_SH_fSE_SE_NS4_17integral_constantINS4_4UMMA5MajorELSP_1EEESQ_NSN_INSO_7ScaleInELSR_0EEESS_EEEEEENS4_6LayoutISC_NS5_IJNSA_ILi0EEESW_SW_EEEEENS5_IJNS4_10UnderscoreESZ_SZ_EEEEENS4_13SM90_TMA_LOADENS4_14ComposedLayoutINS4_7SwizzleILi3ELi4ELi3EEENS4_18smem_ptr_flag_bitsILi8EEENSV_INS5_IJSE_NSA_ILi8EEEEEENS5_IJSB_SE_EEEEEEEvNS4_8identityES12_S1C_vS1D_EENS_8epilogue10collective18CollectiveEpilogueINS1F_23Sm100TmaWarpSpecializedILi2ELi2ELi64ELb0ELb0EEEJSG_NS5_IJNSV_ISE_SB_EENSV_ISF_SB_EEEEESH_NS5_IJlSB_lEEESH_S1N_NS1F_6fusion15FusionCallbacksIS1J_NS1O_17LinearCombinationISH_fSH_fLNS_15FloatRoundStyleE2EEESG_S1M_JEEENS4_5SM1004TMEM4LOAD26SM100_TMEM_LOAD_32dp32b64xES12_NS13_INS14_ILi2ELi4ELi3EEES17_NSV_INS5_IJS18_SF_EEENS5_IJSF_SB_EEEEEEENS4_39AutoVectorizingCopyWithAssumedAlignmentILi128EEENS4_14SM90_TMA_STOREES22_S24_S24_EEEvvEEEEvNT_6ParamsE,"",@"SHT_CUDA_INFO"
	.sectionflags	@""
	.align	4


	//----- nvinfo : EIATTR_CUDA_API_VERSION
	.align		4
        /*0000*/ 	.byte	0x04, 0x37
        /*0002*/ 	.short	(.L_31 - .L_30)
.L_30:
        /*0004*/ 	.word	0x00000082


	//----- nvinfo : EIATTR_KPARAM_INFO
	.align		4
.L_31:
        /*0008*/ 	.byte	0x04, 0x17
        /*000a*/ 	.short	(.L_33 - .L_32)
.L_32:
        /*000c*/ 	.word	0x00000000
        /*0010*/ 	.short	0x0000
        /*0012*/ 	.short	0x0000
        /*0014*/ 	.byte	0x00, 0xf0, 0x01, 0x20


	//----- nvinfo : EIATTR_AT_ENTRY_FRAGMENTS
	.align		4
.L_33:
        /*0018*/ 	.byte	0x04, 0x4f
        /*001a*/ 	.short	(.L_35 - .L_34)


	//   ....[0]....
.L_34:
        /*001c*/ 	.word	0x00000006


	//----- nvinfo : EIATTR_RESERVED_SMEM_USED
	.align		4
.L_35:
        /*0020*/ 	.byte	0x01, 0x41
	.zero		2


	//----- nvinfo : EIATTR_SPARSE_MMA_MASK
	.align		4
        /*0024*/ 	.byte	0x03, 0x50
        /*0026*/ 	.short	0x0000


	//----- nvinfo : EIATTR_TCGEN05_1CTA_USED
	.align		4
        /*0028*/ 	.byte	0x01, 0x51
	.zero		2


	//----- nvinfo : EIATTR_MAXREG_COUNT
	.align		4
        /*002c*/ 	.byte	0x03, 0x1b
        /*002e*/ 	.short	0x00ff


	//----- nvinfo : EIATTR_NUM_BARRIERS
	.align		4
        /*0030*/ 	.byte	0x02, 0x4c
        /*0032*/ 	.byte	0x07
	.zero		1


	//----- nvinfo : EIATTR_EXTERNS
	.align		4
        /*0034*/ 	.byte	0x04, 0x0f
        /*0036*/ 	.short	(.L_37 - .L_36)


	//   ....[0]....
	.align		4
.L_36:
        /*0038*/ 	.word	index@(__assertfail)


	//----- nvinfo : EIATTR_MERCURY_ISA_VERSION
	.align		4
.L_37:
        /*003c*/ 	.byte	0x03, 0x5f
        /*003e*/ 	.short	0x0101


	//----- nvinfo : EIATTR_INT_WARP_WIDE_INSTR_OFFSETS
	.align		4
        /*0040*/ 	.byte	0x04, 0x31
        /*0042*/ 	.short	(.L_39 - .L_38)


	//   ....[0]....
.L_38:
        /*0044*/ 	.word	0x00001eb0


	//   ....[1]....
        /*0048*/ 	.word	0x00003c80


	//   ....[2]....
        /*004c*/ 	.word	0x00003ca0


	//   ....[3]....
        /*0050*/ 	.word	0x00003cd0


	//   ....[4]....
        /*0054*/ 	.word	0x00004600


	//   ....[5]....
        /*0058*/ 	.word	0x00004670


	//   ....[6]....
        /*005c*/ 	.word	0x00004850


	//   ....[7]....
        /*0060*/ 	.word	0x000049b0


	//----- nvinfo : EIATTR_COOP_GROUP_MASK_REGIDS
	.align		4
.L_39:
        /*0064*/ 	.byte	0x04, 0x29
        /*0066*/ 	.short	(.L_41 - .L_40)


	//   ....[0]....
.L_40:
        /*0068*/ 	.word	0xffffffff


	//   ....[1]....
        /*006c*/ 	.word	0xffffffff


	//   ....[2]....
        /*0070*/ 	.word	0xffffffff


	//   ....[3]....
        /*0074*/ 	.word	0xffffffff


	//   ....[4]....
        /*0078*/ 	.word	0xffffffff


	//   ....[5]....
        /*007c*/ 	.word	0xffffffff


	//   ....[6]....
        /*0080*/ 	.word	0xffffffff


	//   ....[7]....
        /*0084*/ 	.word	0xffffffff


	//   ....[8]....
        /*0088*/ 	.word	0xffffffff


	//   ....[9]....
        /*008c*/ 	.word	0xffffffff


	//   ....[10]....
        /*0090*/ 	.word	0xffffffff


	//   ....[11]....
        /*0094*/ 	.word	0xffffffff


	//   ....[12]....
        /*0098*/ 	.word	0xffffffff


	//----- nvinfo : EIATTR_COOP_GROUP_INSTR_OFFSETS
	.align		4
.L_41:
        /*009c*/ 	.byte	0x04, 0x28
        /*009e*/ 	.short	(.L_43 - .L_42)


	//   ....[0]....
.L_42:
        /*00a0*/ 	.word	0x00000090


	//   ....[1]....
        /*00a4*/ 	.word	0x000004d0


	//   ....[2]....
        /*00a8*/ 	.word	0x00000770


	//   ....[3]....
        /*00ac*/ 	.word	0x000008d0


	//   ....[4]....
        /*00b0*/ 	.word	0x000009d0


	//   ....[5]....
        /*00b4*/ 	.word	0x00000b40


	//   ....[6]....
        /*00b8*/ 	.word	0x00000ce0


	//   ....[7]....
        /*00bc*/ 	.word	0x00001d90


	//   ....[8]....
        /*00c0*/ 	.word	0x00002ff0


	//   ....[9]....
        /*00c4*/ 	.word	0x00003200


	//   ....[10]....
        /*00c8*/ 	.word	0x00003230


	//   ....[11]....
        /*00cc*/ 	.word	0x00003b60


	//   ....[12]....
        /*00d0*/ 	.word	0x00003d90


	//----- nvinfo : EIATTR_VRC_CTA_INIT_COUNT
	.align		4
.L_43:
        /*00d4*/ 	.byte	0x02, 0x4a
        /*00d6*/ 	.byte	0x80
	.zero		1


	//----- nvinfo : EIATTR_SYSCALL_OFFSETS
	.align		4
        /*00d8*/ 	.byte	0x04, 0x46
        /*00da*/ 	.short	(.L_45 - .L_44)


	//   ....[0]....
.L_44:
        /*00dc*/ 	.word	0x000053e0


	//   ....[1]....
        /*00e0*/ 	.word	0x00005520


	//   ....[2]....
        /*00e4*/ 	.word	0x00005d80


	//   ....[3]....
        /*00e8*/ 	.word	0x00007390


	//----- nvinfo : EIATTR_MBARRIER_INSTR_OFFSETS
	.align		4
.L_45:
        /*00ec*/ 	.byte	0x04, 0x39
        /*00ee*/ 	.short	(.L_47 - .L_46)


	//   ....[0]....
.L_46:
        /*00f0*/ 	.word	0x000005d0
        /*00f4*/ 	.word	0x000000ff
        /*00f8*/ 	.word	0x00000000
        /*00fc*/ 	.short	0x0100
        /*00fe*/ 	.byte	0x05
	.zero		1


	//   ....[1]....
        /*0100*/ 	.word	0x000005e0
        /*0104*/ 	.word	0x000000ff
        /*0108*/ 	.word	0x00000060
        /*010c*/ 	.short	0x0100
        /*010e*/ 	.byte	0x05
	.zero		1


	//   ....[2]....
        /*0110*/ 	.word	0x000005f0
        /*0114*/ 	.word	0x000000ff
        /*0118*/ 	.word	0x00000008
        /*011c*/ 	.short	0x0100
        /*011e*/ 	.byte	0x05
	.zero		1


	//   ....[3]....
        /*0120*/ 	.word	0x00000600
        /*0124*/ 	.word	0x000000ff
        /*0128*/ 	.word	0x00000068
        /*012c*/ 	.short	0x0100
        /*012e*/ 	.byte	0x05
	.zero		1


	//   ....[4]....
        /*0130*/ 	.word	0x00000610
        /*0134*/ 	.word	0x000000ff
        /*0138*/ 	.word	0x00000010
        /*013c*/ 	.short	0x0100
        /*013e*/ 	.byte	0x05
	.zero		1


	//   ....[5]....
        /*0140*/ 	.word	0x00000620
        /*0144*/ 	.word	0x000000ff
        /*0148*/ 	.word	0x00000070
        /*014c*/ 	.short	0x0100
        /*014e*/ 	.byte	0x05
	.zero		1


	//   ....[6]....
        /*0150*/ 	.word	0x00000630
        /*0154*/ 	.word	0x000000ff
        /*0158*/ 	.word	0x00000018
        /*015c*/ 	.short	0x0100
        /*015e*/ 	.byte	0x05
	.zero		1


	//   ....[7]....
        /*0160*/ 	.word	0x00000640
        /*0164*/ 	.word	0x000000ff
        /*0168*/ 	.word	0x00000078
        /*016c*/ 	.short	0x0100
        /*016e*/ 	.byte	0x05
	.zero		1


	//   ....[8]....
        /*0170*/ 	.word	0x00000650
        /*0174*/ 	.word	0x000000ff
        /*0178*/ 	.word	0x00000020
        /*017c*/ 	.short	0x0100
        /*017e*/ 	.byte	0x05
	.zero		1


	//   ....[9]....
        /*0180*/ 	.word	0x00000660
        /*0184*/ 	.word	0x000000ff
        /*0188*/ 	.word	0x00000080
        /*018c*/ 	.short	0x0100
        /*018e*/ 	.byte	0x05
	.zero		1


	//   ....[10]....
        /*0190*/ 	.word	0x00000670
        /*0194*/ 	.word	0x000000ff
        /*0198*/ 	.word	0x00000028
        /*019c*/ 	.short	0x0100
        /*019e*/ 	.byte	0x05
	.zero		1


	//   ....[11]....
        /*01a0*/ 	.word	0x00000680
        /*01a4*/ 	.word	0x000000ff
        /*01a8*/ 	.word	0x00000088
        /*01ac*/ 	.short	0x0100
        /*01ae*/ 	.byte	0x05
	.zero		1


	//   ....[12]....
        /*01b0*/ 	.word	0x00000690
        /*01b4*/ 	.word	0x000000ff
        /*01b8*/ 	.word	0x00000030
        /*01bc*/ 	.short	0x0100
        /*01be*/ 	.byte	0x05
	.zero		1


	//   ....[13]....
        /*01c0*/ 	.word	0x000006a0
        /*01c4*/ 	.word	0x000000ff
        /*01c8*/ 	.word	0x00000090
        /*01cc*/ 	.short	0x0100
        /*01ce*/ 	.byte	0x05
	.zero		1


	//   ....[14]....
        /*01d0*/ 	.word	0x000006b0
        /*01d4*/ 	.word	0x000000ff
        /*01d8*/ 	.word	0x00000038
        /*01dc*/ 	.short	0x0100
        /*01de*/ 	.byte	0x05
	.zero		1


	//   ....[15]....
        /*01e0*/ 	.word	0x000006c0
        /*01e4*/ 	.word	0x000000ff
        /*01e8*/ 	.word	0x00000098
        /*01ec*/ 	.short	0x0100
        /*01ee*/ 	.byte	0x05
	.zero		1


	//   ....[16]....
        /*01f0*/ 	.word	0x000006d0
        /*01f4*/ 	.word	0x000000ff
        /*01f8*/ 	.word	0x00000040
        /*01fc*/ 	.short	0x0100
        /*01fe*/ 	.byte	0x05
	.zero		1


	//   ....[17]....
        /*0200*/ 	.word	0x000006e0
        /*0204*/ 	.word	0x000000ff
        /*0208*/ 	.word	0x000000a0
        /*020c*/ 	.short	0x0100
        /*020e*/ 	.byte	0x05
	.zero		1


	//   ....[18]....
        /*0210*/ 	.word	0x000006f0
        /*0214*/ 	.word	0x000000ff
        /*0218*/ 	.word	0x00000048
        /*021c*/ 	.short	0x0100
        /*021e*/ 	.byte	0x05
	.zero		1


	//   ....[19]....
        /*0220*/ 	.word	0x00000700
        /*0224*/ 	.word	0x000000ff
        /*0228*/ 	.word	0x000000a8
        /*022c*/ 	.short	0x0100
        /*022e*/ 	.byte	0x05
	.zero		1


	//   ....[20]....
        /*0230*/ 	.word	0x00000710
        /*0234*/ 	.word	0x000000ff
        /*0238*/ 	.word	0x00000050
        /*023c*/ 	.short	0x0100
        /*023e*/ 	.byte	0x05
	.zero		1


	//   ....[21]....
        /*0240*/ 	.word	0x00000720
        /*0244*/ 	.word	0x000000ff
        /*0248*/ 	.word	0x000000b0
        /*024c*/ 	.short	0x0100
        /*024e*/ 	.byte	0x05
	.zero		1


	//   ....[22]....
        /*0250*/ 	.word	0x00000730
        /*0254*/ 	.word	0x000000ff
        /*0258*/ 	.word	0x00000058
        /*025c*/ 	.short	0x0100
        /*025e*/ 	.byte	0x05
	.zero		1


	//   ....[23]....
        /*0260*/ 	.word	0x00000740
        /*0264*/ 	.word	0x000000ff
        /*0268*/ 	.word	0x000000b8
        /*026c*/ 	.short	0x0100
        /*026e*/ 	.byte	0x05
	.zero		1


	//   ....[24]....
        /*0270*/ 	.word	0x00000880
        /*0274*/ 	.word	0x000000ff
        /*0278*/ 	.word	0x000000c0
        /*027c*/ 	.short	0x0100
        /*027e*/ 	.byte	0x07
	.zero		1


	//   ....[25]....
        /*0280*/ 	.word	0x00000890
        /*0284*/ 	.word	0x000000ff
        /*0288*/ 	.word	0x000000d0
        /*028c*/ 	.short	0x0100
        /*028e*/ 	.byte	0x07
	.zero		1


	//   ....[26]....
        /*0290*/ 	.word	0x000008a0
        /*0294*/ 	.word	0x000000ff
        /*0298*/ 	.word	0x000000c8
        /*029c*/ 	.short	0x0100
        /*029e*/ 	.byte	0x07
	.zero		1


	//   ....[27]....
        /*02a0*/ 	.word	0x000008b0
        /*02a4*/ 	.word	0x000000ff
        /*02a8*/ 	.word	0x000000d8
        /*02ac*/ 	.short	0x0100
        /*02ae*/ 	.byte	0x07
	.zero		1


	//   ....[28]....
        /*02b0*/ 	.word	0x000009a0
        /*02b4*/ 	.word	0x000000ff
        /*02b8*/ 	.word	0x000000e0
        /*02bc*/ 	.short	0x0100
        /*02be*/ 	.byte	0x05
	.zero		1


	//   ....[29]....
        /*02c0*/ 	.word	0x000009b0
        /*02c4*/ 	.word	0x000000ff
        /*02c8*/ 	.word	0x000000e8
        /*02cc*/ 	.short	0x0100
        /*02ce*/ 	.byte	0x05
	.zero		1


	//   ....[30]....
        /*02d0*/ 	.word	0x00000af0
        /*02d4*/ 	.word	0x000000ff
        /*02d8*/ 	.word	0x000000f0
        /*02dc*/ 	.short	0x0100
        /*02de*/ 	.byte	0x05
	.zero		1


	//   ....[31]....
        /*02e0*/ 	.word	0x00000b00
        /*02e4*/ 	.word	0x000000ff
        /*02e8*/ 	.word	0x00000100
        /*02ec*/ 	.short	0x0100
        /*02ee*/ 	.byte	0x05
	.zero		1


	//   ....[32]....
        /*02f0*/ 	.word	0x00000b10
        /*02f4*/ 	.word	0x000000ff
        /*02f8*/ 	.word	0x000000f8
        /*02fc*/ 	.short	0x0100
        /*02fe*/ 	.byte	0x05
	.zero		1


	//   ....[33]....
        /*0300*/ 	.word	0x00000b20
        /*0304*/ 	.word	0x000000ff
        /*0308*/ 	.word	0x00000108
        /*030c*/ 	.short	0x0100
        /*030e*/ 	.byte	0x05
	.zero		1


	//   ....[34]....
        /*0310*/ 	.word	0x00000c50
        /*0314*/ 	.word	0x000000ff
        /*0318*/ 	.word	0x00000110
        /*031c*/ 	.short	0x0100
        /*031e*/ 	.byte	0x07
	.zero		1


	//   ....[35]....
        /*0320*/ 	.word	0x00000c60
        /*0324*/ 	.word	0x000000ff
        /*0328*/ 	.word	0x00000130
        /*032c*/ 	.short	0x0100
        /*032e*/ 	.byte	0x07
	.zero		1


	//   ....[36]....
        /*0330*/ 	.word	0x00000c70
        /*0334*/ 	.word	0x000000ff
        /*0338*/ 	.word	0x00000118
        /*033c*/ 	.short	0x0100
        /*033e*/ 	.byte	0x07
	.zero		1


	//   ....[37]....
        /*0340*/ 	.word	0x00000c80
        /*0344*/ 	.word	0x000000ff
        /*0348*/ 	.word	0x00000138
        /*034c*/ 	.short	0x0100
        /*034e*/ 	.byte	0x07
	.zero		1


	//   ....[38]....
        /*0350*/ 	.word	0x00000c90
        /*0354*/ 	.word	0x000000ff
        /*0358*/ 	.word	0x00000120
        /*035c*/ 	.short	0x0100
        /*035e*/ 	.byte	0x07
	.zero		1


	//   ....[39]....
        /*0360*/ 	.word	0x00000ca0
        /*0364*/ 	.word	0x000000ff
        /*0368*/ 	.word	0x00000140
        /*036c*/ 	.short	0x0100
        /*036e*/ 	.byte	0x07
	.zero		1


	//   ....[40]....
        /*0370*/ 	.word	0x00000cb0
        /*0374*/ 	.word	0x000000ff
        /*0378*/ 	.word	0x00000128
        /*037c*/ 	.short	0x0100
        /*037e*/ 	.byte	0x07
	.zero		1


	//   ....[41]....
        /*0380*/ 	.word	0x00000cc0
        /*0384*/ 	.word	0x000000ff
        /*0388*/ 	.word	0x00000148
        /*038c*/ 	.short	0x0100
        /*038e*/ 	.byte	0x07
	.zero		1


	//   ....[42]....
        /*0390*/ 	.word	0x00000db0
        /*0394*/ 	.word	0x000000ff
        /*0398*/ 	.word	0x00000150
        /*039c*/ 	.short	0x0100
        /*039e*/ 	.byte	0x05
	.zero		1


	//   ....[43]....
        /*03a0*/ 	.word	0x00000dc0
        /*03a4*/ 	.word	0x000000ff
        /*03a8*/ 	.word	0x00000160
        /*03ac*/ 	.short	0x0100
        /*03ae*/ 	.byte	0x05
	.zero		1


	//   ....[44]....
        /*03b0*/ 	.word	0x00000dd0
        /*03b4*/ 	.word	0x000000ff
        /*03b8*/ 	.word	0x00000158
        /*03bc*/ 	.short	0x0100
        /*03be*/ 	.byte	0x05
	.zero		1


	//   ....[45]....
        /*03c0*/ 	.word	0x00000de0
        /*03c4*/ 	.word	0x000000ff
        /*03c8*/ 	.word	0x00000168
        /*03cc*/ 	.short	0x0100
        /*03ce*/ 	.byte	0x05
	.zero		1


	//   ....[46]....
        /*03d0*/ 	.word	0x000016b0
        /*03d4*/ 	.word	0x00000003
        /*03d8*/ 	.word	0x00000160
        /*03dc*/ 	.short	0x010a
        /*03de*/ 	.byte	0xff
	.zero		1


	//   ....[47]....
        /*03e0*/ 	.word	0x000016e0
        /*03e4*/ 	.word	0x00000003
        /*03e8*/ 	.word	0x00000150
        /*03ec*/ 	.short	0x0101
        /*03ee*/ 	.byte	0xff
	.zero		1


	//   ....[48]....
        /*03f0*/ 	.word	0x000017b0
        /*03f4*/ 	.word	0x000000ff
        /*03f8*/ 	.word	0x00000060
        /*03fc*/ 	.short	0x010a
        /*03fe*/ 	.byte	0x08
	.zero		1


	//   ....[49]....
        /*0400*/ 	.word	0x00001850
        /*0404*/ 	.word	0x000000ff
        /*0408*/ 	.word	0x00000060
        /*040c*/ 	.short	0x010a
        /*040e*/ 	.byte	0x21
	.zero		1


	//   ....[50]....
        /*0410*/ 	.word	0x000019b0
        /*0414*/ 	.word	0x000000ff
        /*0418*/ 	.word	0x00000060
        /*041c*/ 	.short	0x010a
        /*041e*/ 	.byte	0x08
	.zero		1


	//   ....[51]....
        /*0420*/ 	.word	0x00001aa0
        /*0424*/ 	.word	0x000000ff
        /*0428*/ 	.word	0x000000e8
        /*042c*/ 	.short	0x0101
        /*042e*/ 	.byte	0x04
	.zero		1


	//   ....[52]....
        /*0430*/ 	.word	0x00001ac0
        /*0434*/ 	.word	0x000000ff
        /*0438*/ 	.word	0x00000060
        /*043c*/ 	.short	0x010a
        /*043e*/ 	.byte	0x08
	.zero		1


	//   ....[53]....
        /*0440*/ 	.word	0x00001b40
        /*0444*/ 	.word	0x000000ff
        /*0448*/ 	.word	0x00000060
        /*044c*/ 	.short	0x010a
        /*044e*/ 	.byte	0x11
	.zero		1


	//   ....[54]....
        /*0450*/ 	.word	0x00001ca0
        /*0454*/ 	.word	0x000000ff
        /*0458*/ 	.word	0x00000060
        /*045c*/ 	.short	0x010a
        /*045e*/ 	.byte	0x08
	.zero		1


	//   ....[55]....
        /*0460*/ 	.word	0x00001dc0
        /*0464*/ 	.word	0x00000002
        /*0468*/ 	.word	0x000000f0
        /*046c*/ 	.short	0x010a
        /*046e*/ 	.byte	0xff
	.zero		1


	//   ....[56]....
        /*0470*/ 	.word	0x00001e80
        /*0474*/ 	.word	0x00000002
        /*0478*/ 	.word	0x00000000
        /*047c*/ 	.short	0x0101
        /*047e*/ 	.byte	0xff
	.zero		1


	//   ....[57]....
        /*0480*/ 	.word	0x000023e0
        /*0484*/ 	.word	0x000000ff
        /*0488*/ 	.word	0x00000000
        /*048c*/ 	.short	0x010a
        /*048e*/ 	.byte	0x05
	.zero		1


	//   ....[58]....
        /*0490*/ 	.word	0x00002470
        /*0494*/ 	.word	0x000000ff
        /*0498*/ 	.word	0x00000000
        /*049c*/ 	.short	0x010a
        /*049e*/ 	.byte	0x05
	.zero		1


	//   ....[59]....
        /*04a0*/ 	.word	0x00002500
        /*04a4*/ 	.word	0x000000ff
        /*04a8*/ 	.word	0x00000000
        /*04ac*/ 	.short	0x010a
        /*04ae*/ 	.byte	0x05
	.zero		1


	//   ....[60]....
        /*04b0*/ 	.word	0x00002590
        /*04b4*/ 	.word	0x000000ff
        /*04b8*/ 	.word	0x00000000
        /*04bc*/ 	.short	0x010a
        /*04be*/ 	.byte	0x05
	.zero		1


	//   ....[61]....
        /*04c0*/ 	.word	0x00002620
        /*04c4*/ 	.word	0x000000ff
        /*04c8*/ 	.word	0x00000000
        /*04cc*/ 	.short	0x010a
        /*04ce*/ 	.byte	0x05
	.zero		1


	//   ....[62]....
        /*04d0*/ 	.word	0x000026b0
        /*04d4*/ 	.word	0x000000ff
        /*04d8*/ 	.word	0x00000000
        /*04dc*/ 	.short	0x010a
        /*04de*/ 	.byte	0x05
	.zero		1


	//   ....[63]....
        /*04e0*/ 	.word	0x00002740
        /*04e4*/ 	.word	0x000000ff
        /*04e8*/ 	.word	0x00000000
        /*04ec*/ 	.short	0x010a
        /*04ee*/ 	.byte	0x05
	.zero		1


	//   ....[64]....
        /*04f0*/ 	.word	0x000027d0
        /*04f4*/ 	.word	0x000000ff
        /*04f8*/ 	.word	0x00000000
        /*04fc*/ 	.short	0x010a
        /*04fe*/ 	.byte	0x05
	.zero		1


	//   ....[65]....
        /*0500*/ 	.word	0x00002860
        /*0504*/ 	.word	0x000000ff
        /*0508*/ 	.word	0x00000000
        /*050c*/ 	.short	0x010a
        /*050e*/ 	.byte	0x05
	.zero		1


	//   ....[66]....
        /*0510*/ 	.word	0x000028f0
        /*0514*/ 	.word	0x000000ff
        /*0518*/ 	.word	0x00000000
        /*051c*/ 	.short	0x010a
        /*051e*/ 	.byte	0x05
	.zero		1


	//   ....[67]....
        /*0520*/ 	.word	0x00002980
        /*0524*/ 	.word	0x000000ff
        /*0528*/ 	.word	0x00000000
        /*052c*/ 	.short	0x010a
        /*052e*/ 	.byte	0x05
	.zero		1


	//   ....[68]....
        /*0530*/ 	.word	0x00002a20
        /*0534*/ 	.word	0x00000000
        /*0538*/ 	.word	0x00000000
        /*053c*/ 	.short	0x010a
        /*053e*/ 	.byte	0xff
	.zero		1


	//   ....[69]....
        /*0540*/ 	.word	0x00002b40
        /*0544*/ 	.word	0x00000000
        /*0548*/ 	.word	0x00000150
        /*054c*/ 	.short	0x010a
        /*054e*/ 	.byte	0xff
	.zero		1


	//   ....[70]....
        /*0550*/ 	.word	0x00002ba0
        /*0554*/ 	.word	0x00000004
        /*0558*/ 	.word	0x00000000
        /*055c*/ 	.short	0x0101
        /*055e*/ 	.byte	0xff
	.zero		1


	//   ....[71]....
        /*0560*/ 	.word	0x00002bc0
        /*0564*/ 	.word	0x000000ff
        /*0568*/ 	.word	0x00000100
        /*056c*/ 	.short	0x010a
        /*056e*/ 	.byte	0x05
	.zero		1


	//   ....[72]....
        /*0570*/ 	.word	0x00002ce0
        /*0574*/ 	.word	0x00000000
        /*0578*/ 	.word	0x000000f0
        /*057c*/ 	.short	0x010a
        /*057e*/ 	.byte	0xff
	.zero		1


	//   ....[73]....
        /*0580*/ 	.word	0x00002df0
        /*0584*/ 	.word	0x00000000
        /*0588*/ 	.word	0x00000000
        /*058c*/ 	.short	0x0101
        /*058e*/ 	.byte	0xff
	.zero		1


	//   ....[74]....
        /*0590*/ 	.word	0x00002e80
        /*0594*/ 	.word	0x000000ff
        /*0598*/ 	.word	0x00000100
        /*059c*/ 	.short	0x0106
        /*059e*/ 	.byte	0x05
	.zero		1


	//   ....[75]....
        /*05a0*/ 	.word	0x00002ea0
        /*05a4*/ 	.word	0x000000ff
        /*05a8*/ 	.word	0x00000100
        /*05ac*/ 	.short	0x010a
        /*05ae*/ 	.byte	0x05
	.zero		1


	//   ....[76]....
        /*05b0*/ 	.word	0x00002f30
        /*05b4*/ 	.word	0x000000ff
        /*05b8*/ 	.word	0x00000100
        /*05bc*/ 	.short	0x0106
        /*05be*/ 	.byte	0x04
	.zero		1


	//   ....[77]....
        /*05c0*/ 	.word	0x00002f70
        /*05c4*/ 	.word	0x00000000
        /*05c8*/ 	.word	0x00000100
        /*05cc*/ 	.short	0x010a
        /*05ce*/ 	.byte	0xff
	.zero		1


	//   ....[78]....
        /*05d0*/ 	.word	0x00003450
        /*05d4*/ 	.word	0x00000000
        /*05d8*/ 	.word	0x000000f0
        /*05dc*/ 	.short	0x010a
        /*05de*/ 	.byte	0xff
	.zero		1


	//   ....[79]....
        /*05e0*/ 	.word	0x00003560
        /*05e4*/ 	.word	0x00000003
        /*05e8*/ 	.word	0x00000000
        /*05ec*/ 	.short	0x0101
        /*05ee*/ 	.byte	0xff
	.zero		1


	//   ....[80]....
        /*05f0*/ 	.word	0x00003570
        /*05f4*/ 	.word	0x000000ff
        /*05f8*/ 	.word	0x00000000
        /*05fc*/ 	.short	0x010a
        /*05fe*/ 	.byte	0x04
	.zero		1


	//   ....[81]....
        /*0600*/ 	.word	0x00003590
        /*0604*/ 	.word	0x000000ff
        /*0608*/ 	.word	0x00000130
        /*060c*/ 	.short	0x010a
        /*060e*/ 	.byte	0x08
	.zero		1


	//   ....[82]....
        /*0610*/ 	.word	0x00003660
        /*0614*/ 	.word	0x000000ff
        /*0618*/ 	.word	0x00000000
        /*061c*/ 	.short	0x010a
        /*061e*/ 	.byte	0x07
	.zero		1


	//   ....[83]....
        /*0620*/ 	.word	0x000037a0
        /*0624*/ 	.word	0x000000ff
        /*0628*/ 	.word	0x00000000
        /*062c*/ 	.short	0x010a
        /*062e*/ 	.byte	0x04
	.zero		1


	//   ....[84]....
        /*0630*/ 	.word	0x00003990
        /*0634*/ 	.word	0x000000ff
        /*0638*/ 	.word	0x00000000
        /*063c*/ 	.short	0x010a
        /*063e*/ 	.byte	0x05
	.zero		1


	//   ....[85]....
        /*0640*/ 	.word	0x00003a20
        /*0644*/ 	.word	0x000000ff
        /*0648*/ 	.word	0x00000000
        /*064c*/ 	.short	0x010a
        /*064e*/ 	.byte	0x05
	.zero		1


	//   ....[86]....
        /*0650*/ 	.word	0x00003ab0
        /*0654*/ 	.word	0x000000ff
        /*0658*/ 	.word	0x00000000
        /*065c*/ 	.short	0x010a
        /*065e*/ 	.byte	0x05
	.zero		1


	//   ....[87]....
        /*0660*/ 	.word	0x00003b40
        /*0664*/ 	.word	0x000000ff
        /*0668*/ 	.word	0x00000000
        /*066c*/ 	.short	0x010a
        /*066e*/ 	.byte	0x07
	.zero		1


	//   ....[88]....
        /*0670*/ 	.word	0x00003fa0
        /*0674*/ 	.word	0x00000000
        /*0678*/ 	.word	0x000000f0
        /*067c*/ 	.short	0x010a
        /*067e*/ 	.byte	0xff
	.zero		1


	//   ....[89]....
        /*0680*/ 	.word	0x00004060
        /*0684*/ 	.word	0x00000000
        /*0688*/ 	.word	0x00000000
        /*068c*/ 	.short	0x0101
        /*068e*/ 	.byte	0xff
	.zero		1


	//   ....[90]....
        /*0690*/ 	.word	0x00004380
        /*0694*/ 	.word	0x000000ff
        /*0698*/ 	.word	0x000000e8
        /*069c*/ 	.short	0x010a
        /*069e*/ 	.byte	0x07
	.zero		1


	//   ....[91]....
        /*06a0*/ 	.word	0x00004570
        /*06a4*/ 	.word	0x000000ff
        /*06a8*/ 	.word	0x000000d0
        /*06ac*/ 	.short	0x010a
        /*06ae*/ 	.byte	0x07
	.zero		1


	//   ....[92]....
        /*06b0*/ 	.word	0x00004740
        /*06b4*/ 	.word	0x000000ff
        /*06b8*/ 	.word	0x000000c0
        /*06bc*/ 	.short	0x010b
        /*06be*/ 	.byte	0x07
	.zero		1


	//   ....[93]....
        /*06c0*/ 	.word	0x000047b0
        /*06c4*/ 	.word	0x000000ff
        /*06c8*/ 	.word	0x00000000
        /*06cc*/ 	.short	0x0101
        /*06ce*/ 	.byte	0x08
	.zero		1


	//   ....[94]....
        /*06d0*/ 	.word	0x000047e0
        /*06d4*/ 	.word	0x000000ff
        /*06d8*/ 	.word	0x000000d8
        /*06dc*/ 	.short	0x010a
        /*06de*/ 	.byte	0x07
	.zero		1


	//   ....[95]....
        /*06e0*/ 	.word	0x000049f0
        /*06e4*/ 	.word	0x000000ff
        /*06e8*/ 	.word	0x000000c8
        /*06ec*/ 	.short	0x010b
        /*06ee*/ 	.byte	0x07
	.zero		1


	//   ....[96]....
        /*06f0*/ 	.word	0x00004a10
        /*06f4*/ 	.word	0x000000ff
        /*06f8*/ 	.word	0x00000000
        /*06fc*/ 	.short	0x0101
        /*06fe*/ 	.byte	0x0d
	.zero		1


	//   ....[97]....
        /*0700*/ 	.word	0x00004a40
        /*0704*/ 	.word	0x000000ff
        /*0708*/ 	.word	0x000000d0
        /*070c*/ 	.short	0x010a
        /*070e*/ 	.byte	0x07
	.zero		1


	//   ....[98]....
        /*0710*/ 	.word	0x00004a80
        /*0714*/ 	.word	0x00000000
        /*0718*/ 	.word	0x000000d8
        /*071c*/ 	.short	0x010a
        /*071e*/ 	.byte	0xff
	.zero		1


	//   ....[99]....
        /*0720*/ 	.word	0x00004db0
        /*0724*/ 	.word	0x00000000
        /*0728*/ 	.word	0x000000f0
        /*072c*/ 	.short	0x010a
        /*072e*/ 	.byte	0xff
	.zero		1


	//   ....[100]....
        /*0730*/ 	.word	0x00004ec0
        /*0734*/ 	.word	0x00000000
        /*0738*/ 	.word	0x00000000
        /*073c*/ 	.short	0x0101
        /*073e*/ 	.byte	0xff
	.zero		1


	//   ....[101]....
        /*0740*/ 	.word	0x00005920
        /*0744*/ 	.word	0x00000003
        /*0748*/ 	.word	0x000000c0
        /*074c*/ 	.short	0x010a
        /*074e*/ 	.byte	0xff
	.zero		1


	//   ....[102]....
        /*0750*/ 	.word	0x00005960
        /*0754*/ 	.word	0x000000cf
        /*0758*/ 	.word	0x00000110
        /*075c*/ 	.short	0x010a
        /*075e*/ 	.byte	0xff
	.zero		1


	//   ....[103]....
        /*0760*/ 	.word	0x00005a90
        /*0764*/ 	.word	0x00000003
        /*0768*/ 	.word	0x000000c0
        /*076c*/ 	.short	0x010a
        /*076e*/ 	.byte	0xff
	.zero		1


	//   ....[104]....
        /*0770*/ 	.word	0x00005bf0
        /*0774*/ 	.word	0x00000000
        /*0778*/ 	.word	0x00000000
        /*077c*/ 	.short	0x0101
        /*077e*/ 	.byte	0xff
	.zero		1


	//   ....[105]....
        /*0780*/ 	.word	0x00005c50
        /*0784*/ 	.word	0x000000cf
        /*0788*/ 	.word	0x00000110
        /*078c*/ 	.short	0x010a
        /*078e*/ 	.byte	0xff
	.zero		1


	//   ....[106]....
        /*0790*/ 	.word	0x00007000
        /*0794*/ 	.word	0x000000d2
        /*0798*/ 	.word	0x000000c0
        /*079c*/ 	.short	0x010a
        /*079e*/ 	.byte	0xff
	.zero		1


	//   ....[107]....
        /*07a0*/ 	.word	0x000070d0
        /*07a4*/ 	.word	0x000000d2
        /*07a8*/ 	.word	0x000000c0
        /*07ac*/ 	.short	0x010a
        /*07ae*/ 	.byte	0xff
	.zero		1


	//   ....[108]....
        /*07b0*/ 	.word	0x00007210
        /*07b4*/ 	.word	0x00000003
        /*07b8*/ 	.word	0x00000000
        /*07bc*/ 	.short	0x0101
        /*07be*/ 	.byte	0xff
	.zero		1


	//   ....[109]....
        /*07c0*/ 	.word	0x00007720
        /*07c4*/ 	.word	0x000000ff
        /*07c8*/ 	.word	0x00000000
        /*07cc*/ 	.short	0x0101
        /*07ce*/ 	.byte	0x05
	.zero		1


	//   ....[110]....
        /*07d0*/ 	.word	0x000086a0
        /*07d4*/ 	.word	0x00000003
        /*07d8*/ 	.word	0x00000160
        /*07dc*/ 	.short	0x010a
        /*07de*/ 	.byte	0xff
	.zero		1


	//   ....[111]....
        /*07e0*/ 	.word	0x00008700
        /*07e4*/ 	.word	0x00000002
        /*07e8*/ 	.word	0x00000060
        /*07ec*/ 	.short	0x010a
        /*07ee*/ 	.byte	0xff
	.zero		1


	//   ....[112]....
        /*07f0*/ 	.word	0x00008760
        /*07f4*/ 	.word	0x00000002
        /*07f8*/ 	.word	0x00000060
        /*07fc*/ 	.short	0x010a
        /*07fe*/ 	.byte	0xff
	.zero		1


	//   ....[113]....
        /*0800*/ 	.word	0x000087b0
        /*0804*/ 	.word	0x00000002
        /*0808*/ 	.word	0x000000f0
        /*080c*/ 	.short	0x010a
        /*080e*/ 	.byte	0xff
	.zero		1


	//   ....[114]....
        /*0810*/ 	.word	0x00008810
        /*0814*/ 	.word	0x00000000
        /*0818*/ 	.word	0x00000000
        /*081c*/ 	.short	0x010a
        /*081e*/ 	.byte	0xff
	.zero		1


	//   ....[115]....
        /*0820*/ 	.word	0x00008870
        /*0824*/ 	.word	0x00000000
        /*0828*/ 	.word	0x00000000
        /*082c*/ 	.short	0x010a
        /*082e*/ 	.byte	0xff
	.zero		1


	//   ....[116]....
        /*0830*/ 	.word	0x000088d0
        /*0834*/ 	.word	0x00000000
        /*0838*/ 	.word	0x00000000
        /*083c*/ 	.short	0x010a
        /*083e*/ 	.byte	0xff
	.zero		1


	//   ....[117]....
        /*0840*/ 	.word	0x00008930
        /*0844*/ 	.word	0x00000000
        /*0848*/ 	.word	0x00000000
        /*084c*/ 	.short	0x010a
        /*084e*/ 	.byte	0xff
	.zero		1


	//   ....[118]....
        /*0850*/ 	.word	0x00008990
        /*0854*/ 	.word	0x00000000
        /*0858*/ 	.word	0x00000000
        /*085c*/ 	.short	0x010a
        /*085e*/ 	.byte	0xff
	.zero		1


	//   ....[119]....
        /*0860*/ 	.word	0x000089f0
        /*0864*/ 	.word	0x00000000
        /*0868*/ 	.word	0x00000000
        /*086c*/ 	.short	0x010a
        /*086e*/ 	.byte	0xff
	.zero		1


	//   ....[120]....
        /*0870*/ 	.word	0x00008a50
        /*0874*/ 	.word	0x00000000
        /*0878*/ 	.word	0x00000000
        /*087c*/ 	.short	0x010a
        /*087e*/ 	.byte	0xff
	.zero		1


	//   ....[121]....
        /*0880*/ 	.word	0x00008ab0
        /*0884*/ 	.word	0x00000000
        /*0888*/ 	.word	0x00000000
        /*088c*/ 	.short	0x010a
        /*088e*/ 	.byte	0xff
	.zero		1


	//   ....[122]....
        /*0890*/ 	.word	0x00008b10
        /*0894*/ 	.word	0x00000000
        /*0898*/ 	.word	0x00000000
        /*089c*/ 	.short	0x010a
        /*089e*/ 	.byte	0xff
	.zero		1


	//   ....[123]....
        /*08a0*/ 	.word	0x00008b70
        /*08a4*/ 	.word	0x00000000
        /*08a8*/ 	.word	0x00000000
        /*08ac*/ 	.short	0x010a
        /*08ae*/ 	.byte	0xff
	.zero		1


	//   ....[124]....
        /*08b0*/ 	.word	0x00008bd0
        /*08b4*/ 	.word	0x00000000
        /*08b8*/ 	.word	0x00000000
        /*08bc*/ 	.short	0x010a
        /*08be*/ 	.byte	0xff
	.zero		1


	//   ....[125]....
        /*08c0*/ 	.word	0x00008c20
        /*08c4*/ 	.word	0x00000000
        /*08c8*/ 	.word	0x00000150
        /*08cc*/ 	.short	0x010a
        /*08ce*/ 	.byte	0xff
	.zero		1


	//   ....[126]....
        /*08d0*/ 	.word	0x00008c80
        /*08d4*/ 	.word	0x00000000
        /*08d8*/ 	.word	0x00000100
        /*08dc*/ 	.short	0x010a
        /*08de*/ 	.byte	0xff
	.zero		1


	//   ....[127]....
        /*08e0*/ 	.word	0x00008cd0
        /*08e4*/ 	.word	0x00000000
        /*08e8*/ 	.word	0x000000f0
        /*08ec*/ 	.short	0x010a
        /*08ee*/ 	.byte	0xff
	.zero		1


	//   ....[128]....
        /*08f0*/ 	.word	0x00008d30
        /*08f4*/ 	.word	0x00000000
        /*08f8*/ 	.word	0x00000100
        /*08fc*/ 	.short	0x010a
        /*08fe*/ 	.byte	0xff
	.zero		1


	//   ....[129]....
        /*0900*/ 	.word	0x00008d80
        /*0904*/ 	.word	0x00000000
        /*0908*/ 	.word	0x000000f0
        /*090c*/ 	.short	0x010a
        /*090e*/ 	.byte	0xff
	.zero		1


	//   ....[130]....
        /*0910*/ 	.word	0x00008de0
        /*0914*/ 	.word	0x00000003
        /*0918*/ 	.word	0x00000130
        /*091c*/ 	.short	0x010a
        /*091e*/ 	.byte	0xff
	.zero		1


	//   ....[131]....
        /*0920*/ 	.word	0x00008e40
        /*0924*/ 	.word	0x00000000
        /*0928*/ 	.word	0x00000000
        /*092c*/ 	.short	0x010a
        /*092e*/ 	.byte	0xff
	.zero		1


	//   ....[132]....
        /*0930*/ 	.word	0x00008ea0
        /*0934*/ 	.word	0x00000000
        /*0938*/ 	.word	0x00000000
        /*093c*/ 	.short	0x010a
        /*093e*/ 	.byte	0xff
	.zero		1


	//   ....[133]....
        /*0940*/ 	.word	0x00008f00
        /*0944*/ 	.word	0x00000000
        /*0948*/ 	.word	0x00000000
        /*094c*/ 	.short	0x010a
        /*094e*/ 	.byte	0xff
	.zero		1


	//   ....[134]....
        /*0950*/ 	.word	0x00008f60
        /*0954*/ 	.word	0x00000000
        /*0958*/ 	.word	0x00000000
        /*095c*/ 	.short	0x010a
        /*095e*/ 	.byte	0xff
	.zero		1


	//   ....[135]....
        /*0960*/ 	.word	0x00008fc0
        /*0964*/ 	.word	0x00000000
        /*0968*/ 	.word	0x00000000
        /*096c*/ 	.short	0x010a
        /*096e*/ 	.byte	0xff
	.zero		1


	//   ....[136]....
        /*0970*/ 	.word	0x00009010
        /*0974*/ 	.word	0x00000000
        /*0978*/ 	.word	0x000000f0
        /*097c*/ 	.short	0x010a
        /*097e*/ 	.byte	0xff
	.zero		1


	//   ....[137]....
        /*0980*/ 	.word	0x00009070
        /*0984*/ 	.word	0x00000000
        /*0988*/ 	.word	0x000000e8
        /*098c*/ 	.short	0x010a
        /*098e*/ 	.byte	0xff
	.zero		1


	//   ....[138]....
        /*0990*/ 	.word	0x000090d0
        /*0994*/ 	.word	0x00000003
        /*0998*/ 	.word	0x000000d0
        /*099c*/ 	.short	0x010a
        /*099e*/ 	.byte	0xff
	.zero		1


	//   ....[139]....
        /*09a0*/ 	.word	0x00009130
        /*09a4*/ 	.word	0x00000003
        /*09a8*/ 	.word	0x000000d8
        /*09ac*/ 	.short	0x010a
        /*09ae*/ 	.byte	0xff
	.zero		1


	//   ....[140]....
        /*09b0*/ 	.word	0x00009190
        /*09b4*/ 	.word	0x00000000
        /*09b8*/ 	.word	0x000000d0
        /*09bc*/ 	.short	0x010a
        /*09be*/ 	.byte	0xff
	.zero		1


	//   ....[141]....
        /*09c0*/ 	.word	0x000091e0
        /*09c4*/ 	.word	0x00000000
        /*09c8*/ 	.word	0x000000f0
        /*09cc*/ 	.short	0x010a
        /*09ce*/ 	.byte	0xff
	.zero		1


	//   ....[142]....
        /*09d0*/ 	.word	0x00009230
        /*09d4*/ 	.word	0x00000003
        /*09d8*/ 	.word	0x000000c0
        /*09dc*/ 	.short	0x010a
        /*09de*/ 	.byte	0xff
	.zero		1


	//   ....[143]....
        /*09e0*/ 	.word	0x00009280
        /*09e4*/ 	.word	0x000000cf
        /*09e8*/ 	.word	0x00000110
        /*09ec*/ 	.short	0x010a
        /*09ee*/ 	.byte	0xff
	.zero		1


	//   ....[144]....
        /*09f0*/ 	.word	0x000092d0
        /*09f4*/ 	.word	0x000000d2
        /*09f8*/ 	.word	0x000000c0
        /*09fc*/ 	.short	0x010a
        /*09fe*/ 	.byte	0xff
	.zero		1


	//----- nvinfo : EIATTR_NUM_MBARRIERS
	.align		4
.L_47:
        /*0a00*/ 	.byte	0x03, 0x38
        /*0a02*/ 	.short	0x002e


	//----- nvinfo : EIATTR_EXIT_INSTR_OFFSETS
	.align		4
        /*0a04*/ 	.byte	0x04, 0x1c
        /*0a06*/ 	.short	(.L_49 - .L_48)


	//   ....[0]....
.L_48:
        /*0a08*/ 	.word	0x00002a50


	//   ....[1]....
        /*0a0c*/ 	.word	0x00002f40


	//   ....[2]....
        /*0a10*/ 	.word	0x00002fa0


	//   ....[3]....
        /*0a14*/ 	.word	0x00003da0


	//   ....[4]....
        /*0a18*/ 	.word	0x00004ab0


	//   ....[5]....
        /*0a1c*/ 	.word	0x00004af0


	//   ....[6]....
        /*0a20*/ 	.word	0x00008690


	//----- nvinfo : EIATTR_MAX_THREADS
	.align		4
.L_49:
        /*0a24*/ 	.byte	0x04, 0x05
        /*0a26*/ 	.short	(.L_51 - .L_50)
.L_50:
        /*0a28*/ 	.word	0x00000100
        /*0a2c*/ 	.word	0x00000001
        /*0a30*/ 	.word	0x00000001


	//----- nvinfo : EIATTR_CRS_STACK_SIZE
	.align		4
.L_51:
        /*0a34*/ 	.byte	0x04, 0x1e
        /*0a36*/ 	.short	(.L_53 - .L_52)
.L_52:
        /*0a38*/ 	.word	0x00000000


	//----- nvinfo : EIATTR_CBANK_PARAM_SIZE
	.align		4
.L_53:
        /*0a3c*/ 	.byte	0x03, 0x19
        /*0a3e*/ 	.short	0x0800


	//----- nvinfo : EIATTR_PARAM_CBANK
	.align		4
        /*0a40*/ 	.byte	0x04, 0x0a
        /*0a42*/ 	.short	(.L_55 - .L_54)
	.align		4
.L_54:
        /*0a44*/ 	.word	index@(.nv.constant0._ZN7cutlass13device_kernelINS_4gemm6kernel13GemmUniversalIN4cute5tupleIJiiiiEEENS1_10collective13CollectiveMmaINS1_35MainloopSm100TmaUmmaWarpSpecializedILi12ELi2ELi4ENS5_IJNS4_1CILi1EEESB_SB_EEEEENS5_IJNSA_ILi128EEESE_NSA_ILi64EEEEEENS_12float_e5m2_tENS5_IJSB_llEEESH_SI_NS4_8TiledMMAINS4_8MMA_AtomIJNS4_10MMA_TraitsINS4_19SM100_MMA_F8F6F4_SSEJSH_SH_fSE_SE_NS4_17integral_constantINS4_4UMMA5MajorELSP_1EEESQ_NSN_INSO_7ScaleInELSR_0EEESS_EEEEEENS4_6LayoutISC_NS5_IJNSA_ILi0EEESW_SW_EEEEENS5_IJNS4_10UnderscoreESZ_SZ_EEEEENS4_13SM90_TMA_LOADENS4_14ComposedLayoutINS4_7SwizzleILi3ELi4ELi3EEENS4_18smem_ptr_flag_bitsILi8EEENSV_INS5_IJSE_NSA_ILi8EEEEEENS5_IJSB_SE_EEEEEEEvNS4_8identityES12_S1C_vS1D_EENS_8epilogue10collective18CollectiveEpilogueINS1F_23Sm100TmaWarpSpecializedILi2ELi2ELi64ELb0ELb0EEEJSG_NS5_IJNSV_ISE_SB_EENSV_ISF_SB_EEEEESH_NS5_IJlSB_lEEESH_S1N_NS1F_6fusion15FusionCallbacksIS1J_NS1O_17LinearCombinationISH_fSH_fLNS_15FloatRoundStyleE2EEESG_S1M_JEEENS4_5SM1004TMEM4LOAD26SM100_TMEM_LOAD_32dp32b64xES12_NS13_INS14_ILi2ELi4ELi3EEES17_NSV_INS5_IJS18_SF_EEENS5_IJSF_SB_EEEEEEENS4_39AutoVectorizingCopyWithAssumedAlignmentILi128EEENS4_14SM90_TMA_STOREES22_S24_S24_EEEvvEEEEvNT_6ParamsE)
        /*0a48*/ 	.short	0x0380
        /*0a4a*/ 	.short	0x0800


	//----- nvinfo : EIATTR_SW_WAR
	.align		4
.L_55:
        /*0a4c*/ 	.byte	0x04, 0x36
        /*0a4e*/ 	.short	(.L_57 - .L_56)
.L_56:
        /*0a50*/ 	.word	0x00000008
.L_57:


//--------------------- .nv.callgraph             --------------------------
	.section	.nv.callgraph,"",@"SHT_CUDA_CALLGRAPH"
	.align	4
	.sectionentsize	8
	.align		4
        /*0000*/ 	.word	0x00000000
	.align		4
        /*0004*/ 	.word	0xffffffff
	.align		4
        /*0008*/ 	.word	index@(_ZN7cutlass13device_kernelINS_4gemm6kernel13GemmUniversalIN4cute5tupleIJiiiiEEENS1_10collective13CollectiveMmaINS1_35MainloopSm100TmaUmmaWarpSpecializedILi12ELi2ELi4ENS5_IJNS4_1CILi1EEESB_SB_EEEEENS5_IJNSA_ILi128EEESE_NSA_ILi64EEEEEENS_12float_e5m2_tENS5_IJSB_llEEESH_SI_NS4_8TiledMMAINS4_8MMA_AtomIJNS4_10MMA_TraitsINS4_19SM100_MMA_F8F6F4_SSEJSH_SH_fSE_SE_NS4_17integral_constantINS4_4UMMA5MajorELSP_1EEESQ_NSN_INSO_7ScaleInELSR_0EEESS_EEEEEENS4_6LayoutISC_NS5_IJNSA_ILi0EEESW_SW_EEEEENS5_IJNS4_10UnderscoreESZ_SZ_EEEEENS4_13SM90_TMA_LOADENS4_14ComposedLayoutINS4_7SwizzleILi3ELi4ELi3EEENS4_18smem_ptr_flag_bitsILi8EEENSV_INS5_IJSE_NSA_ILi8EEEEEENS5_IJSB_SE_EEEEEEEvNS4_8identityES12_S1C_vS1D_EENS_8epilogue10collective18CollectiveEpilogueINS1F_23Sm100TmaWarpSpecializedILi2ELi2ELi64ELb0ELb0EEEJSG_NS5_IJNSV_ISE_SB_EENSV_ISF_SB_EEEEESH_NS5_IJlSB_lEEESH_S1N_NS1F_6fusion15FusionCallbacksIS1J_NS1O_17LinearCombinationISH_fSH_fLNS_15FloatRoundStyleE2EEESG_S1M_JEEENS4_5SM1004TMEM4LOAD26SM100_TMEM_LOAD_32dp32b64xES12_NS13_INS14_ILi2ELi4ELi3EEES17_NSV_INS5_IJS18_SF_EEENS5_IJSF_SB_EEEEEEENS4_39AutoVectorizingCopyWithAssumedAlignmentILi128EEENS4_14SM90_TMA_STOREES22_S24_S24_EEEvvEEEEvNT_6ParamsE)
	.align		4
        /*000c*/ 	.word	index@(__assertfail)
	.align		4
        /*0010*/ 	.word	0x00000000
	.align		4
        /*0014*/ 	.word	0xfffffffe
	.align		4
        /*0018*/ 	.word	0x00000000
	.align		4
        /*001c*/ 	.word	0xfffffffd
	.align		4
        /*0020*/ 	.word	0x00000000
	.align		4
        /*0024*/ 	.word	0xfffffffc


//--------------------- .nv.constant4             --------------------------
	.section	.nv.constant4,"a",@progbits
	.align	8
	.align		8
.nv.constant4:
        /*0000*/ 	.dword	__assertfail
	.align		8
        /*0008*/ 	.dword	__unnamed_1
	.align		8
        /*0010*/ 	.dword	__unnamed_2
	.align		8
        /*0018*/ 	.dword	_ZN40_INTERNAL_14f0fcfe_4_k_cu_d4238bd1_331804cuda3std3__45__cpo5beginE
	.align		8
        /*0020*/ 	.dword	_ZN40_INTERNAL_14f0fcfe_4_k_cu_d4238bd1_331804cuda3std3__45__cpo3endE
	.align		8
        /*0028*/ 	.dword	_ZN40_INTERNAL_14f0fcfe_4_k_cu_d4238bd1_331804cuda3std3__45__cpo6cbeginE
	.align		8
        /*0030*/ 	.dword	_ZN40_INTERNAL_14f0fcfe_4_k_cu_d4238bd1_331804cuda3std3__45__cpo4cendE
	.align		8
        /*0038*/ 	.dword	_ZN40_INTERNAL_14f0fcfe_4_k_cu_d4238bd1_331804cuda3std3__442_GLOBAL__N__14f0fcfe_4_k_cu_d4238bd1_331806ignoreE
	.align		8
        /*0040*/ 	.dword	_ZN40_INTERNAL_14f0fcfe_4_k_cu_d4238bd1_331804cuda3std3__419piecewise_constructE
	.align		8
        /*0048*/ 	.dword	_ZN40_INTERNAL_14f0fcfe_4_k_cu_d4238bd1_331804cuda3std3__48in_placeE
	.align		8
        /*0050*/ 	.dword	_ZN40_INTERNAL_14f0fcfe_4_k_cu_d4238bd1_331804cuda3std6ranges3__45__cpo4swapE
	.align		8
        /*0058*/ 	.dword	_ZN40_INTERNAL_14f0fcfe_4_k_cu_d4238bd1_331804cuda3std6ranges3__45__cpo9iter_moveE
	.align		8
        /*0060*/ 	.dword	_ZN40_INTERNAL_14f0fcfe_4_k_cu_d4238bd1_331804cute7productE
	.align		8
        /*0068*/ 	.dword	_ZN40_INTERNAL_14f0fcfe_4_k_cu_d4238bd1_331804cute1_E
	.align		8
        /*0070*/ 	.dword	$str$25
	.align		8
        /*0078*/ 	.dword	$str$26
	.align		8
        /*0080*/ 	.dword	$str$27
	.align		8
        /*0088*/ 	.dword	$str$28


//--------------------- .text._ZN7cutlass13device_kernelINS_4gemm6kernel13GemmUniversalIN4cute5tupleIJiiiiEEENS1_10collective13CollectiveMmaINS1_35MainloopSm100TmaUmmaWarpSpecializedILi12ELi2ELi4ENS5_IJNS4_1CILi1EEESB_SB_EEEEENS5_IJNSA_ILi128EEESE_NSA_ILi64EEEEEENS_12float_e5m2_tENS5_IJSB_llEEESH_SI_NS4_8TiledMMAINS4_8MMA_AtomIJNS4_10MMA_TraitsINS4_19SM100_MMA_F8F6F4_SSEJSH_SH_fSE_SE_NS4_17integral_constantINS4_4UMMA5MajorELSP_1EEESQ_NSN_INSO_7ScaleInELSR_0EEESS_EEEEEENS4_6LayoutISC_NS5_IJNSA_ILi0EEESW_SW_EEEEENS5_IJNS4_10UnderscoreESZ_SZ_EEEEENS4_13SM90_TMA_LOADENS4_14ComposedLayoutINS4_7SwizzleILi3ELi4ELi3EEENS4_18smem_ptr_flag_bitsILi8EEENSV_INS5_IJSE_NSA_ILi8EEEEEENS5_IJSB_SE_EEEEEEEvNS4_8identityES12_S1C_vS1D_EENS_8epilogue10collective18CollectiveEpilogueINS1F_23Sm100TmaWarpSpecializedILi2ELi2ELi64ELb0ELb0EEEJSG_NS5_IJNSV_ISE_SB_EENSV_ISF_SB_EEEEESH_NS5_IJlSB_lEEESH_S1N_NS1F_6fusion15FusionCallbacksIS1J_NS1O_17LinearCombinationISH_fSH_fLNS_15FloatRoundStyleE2EEESG_S1M_JEEENS4_5SM1004TMEM4LOAD26SM100_TMEM_LOAD_32dp32b64xES12_NS13_INS14_ILi2ELi4ELi3EEES17_NSV_INS5_IJS18_SF_EEENS5_IJSF_SB_EEEEEEENS4_39AutoVectorizingCopyWithAssumedAlignmentILi128EEENS4_14SM90_TMA_STOREES22_S24_S24_EEEvvEEEEvNT_6ParamsE --------------------------
	.section	.text._ZN7cutlass13device_kernelINS_4gemm6kernel13GemmUniversalIN4cute5tupleIJiiiiEEENS1_10collective13CollectiveMmaINS1_35MainloopSm100TmaUmmaWarpSpecializedILi12ELi2ELi4ENS5_IJNS4_1CILi1EEESB_SB_EEEEENS5_IJNSA_ILi128EEESE_NSA_ILi64EEEEEENS_12float_e5m2_tENS5_IJSB_llEEESH_SI_NS4_8TiledMMAINS4_8MMA_AtomIJNS4_10MMA_TraitsINS4_19SM100_MMA_F8F6F4_SSEJSH_SH_fSE_SE_NS4_17integral_constantINS4_4UMMA5MajorELSP_1EEESQ_NSN_INSO_7ScaleInELSR_0EEESS_EEEEEENS4_6LayoutISC_NS5_IJNSA_ILi0EEESW_SW_EEEEENS5_IJNS4_10UnderscoreESZ_SZ_EEEEENS4_13SM90_TMA_LOADENS4_14ComposedLayoutINS4_7SwizzleILi3ELi4ELi3EEENS4_18smem_ptr_flag_bitsILi8EEENSV_INS5_IJSE_NSA_ILi8EEEEEENS5_IJSB_SE_EEEEEEEvNS4_8identityES12_S1C_vS1D_EENS_8epilogue10collective18CollectiveEpilogueINS1F_23Sm100TmaWarpSpecializedILi2ELi2ELi64ELb0ELb0EEEJSG_NS5_IJNSV_ISE_SB_EENSV_ISF_SB_EEEEESH_NS5_IJlSB_lEEESH_S1N_NS1F_6fusion15FusionCallbacksIS1J_NS1O_17LinearCombinationISH_fSH_fLNS_15FloatRoundStyleE2EEESG_S1M_JEEENS4_5SM1004TMEM4LOAD26SM100_TMEM_LOAD_32dp32b64xES12_NS13_INS14_ILi2ELi4ELi3EEES17_NSV_INS5_IJS18_SF_EEENS5_IJSF_SB_EEEEEEENS4_39AutoVectorizingCopyWithAssumedAlignmentILi128EEENS4_14SM90_TMA_STOREES22_S24_S24_EEEvvEEEEvNT_6ParamsE,"ax",@progbits
	.align	128
.text._ZN7cutlass13device_kernelINS_4gemm6kernel13GemmUniversalIN4cute5tupleIJiiiiEEENS1_10collective13CollectiveMmaINS1_35MainloopSm100TmaUmmaWarpSpecializedILi12ELi2ELi4ENS5_IJNS4_1CILi1EEESB_SB_EEEEENS5_IJNSA_ILi128EEESE_NSA_ILi64EEEEEENS_12float_e5m2_tENS5_IJSB_llEEESH_SI_NS4_8TiledMMAINS4_8MMA_AtomIJNS4_10MMA_TraitsINS4_19SM100_MMA_F8F6F4_SSEJSH_SH_fSE_SE_NS4_17integral_constantINS4_4UMMA5MajorELSP_1EEESQ_NSN_INSO_7ScaleInELSR_0EEESS_EEEEEENS4_6LayoutISC_NS5_IJNSA_ILi0EEESW_SW_EEEEENS5_IJNS4_10UnderscoreESZ_SZ_EEEEENS4_13SM90_TMA_LOADENS4_14ComposedLayoutINS4_7SwizzleILi3ELi4ELi3EEENS4_18smem_ptr_flag_bitsILi8EEENSV_INS5_IJSE_NSA_ILi8EEEEEENS5_IJSB_SE_EEEEEEEvNS4_8identityES12_S1C_vS1D_EENS_8epilogue10collective18CollectiveEpilogueINS1F_23Sm100TmaWarpSpecializedILi2ELi2ELi64ELb0ELb0EEEJSG_NS5_IJNSV_ISE_SB_EENSV_ISF_SB_EEEEESH_NS5_IJlSB_lEEESH_S1N_NS1F_6fusion15FusionCallbacksIS1J_NS1O_17LinearCombinationISH_fSH_fLNS_15FloatRoundStyleE2EEESG_S1M_JEEENS4_5SM1004TMEM4LOAD26SM100_TMEM_LOAD_32dp32b64xES12_NS13_INS14_ILi2ELi4ELi3EEES17_NSV_INS5_IJS18_SF_EEENS5_IJSF_SB_EEEEEEENS4_39AutoVectorizingCopyWithAssumedAlignmentILi128EEENS4_14SM90_TMA_STOREES22_S24_S24_EEEvvEEEEvNT_6ParamsE:
        .type           _ZN7cutlass13device_kernelINS_4gemm6kernel13GemmUniversalIN4cute5tupleIJiiiiEEENS1_10collective13CollectiveMmaINS1_35MainloopSm100TmaUmmaWarpSpecializedILi12ELi2ELi4ENS5_IJNS4_1CILi1EEESB_SB_EEEEENS5_IJNSA_ILi128EEESE_NSA_ILi64EEEEEENS_12float_e5m2_tENS5_IJSB_llEEESH_SI_NS4_8TiledMMAINS4_8MMA_AtomIJNS4_10MMA_TraitsINS4_19SM100_MMA_F8F6F4_SSEJSH_SH_fSE_SE_NS4_17integral_constantINS4_4UMMA5MajorELSP_1EEESQ_NSN_INSO_7ScaleInELSR_0EEESS_EEEEEENS4_6LayoutISC_NS5_IJNSA_ILi0EEESW_SW_EEEEENS5_IJNS4_10UnderscoreESZ_SZ_EEEEENS4_13SM90_TMA_LOADENS4_14ComposedLayoutINS4_7SwizzleILi3ELi4ELi3EEENS4_18smem_ptr_flag_bitsILi8EEENSV_INS5_IJSE_NSA_ILi8EEEEEENS5_IJSB_SE_EEEEEEEvNS4_8identityES12_S1C_vS1D_EENS_8epilogue10collective18CollectiveEpilogueINS1F_23Sm100TmaWarpSpecializedILi2ELi2ELi64ELb0ELb0EEEJSG_NS5_IJNSV_ISE_SB_EENSV_ISF_SB_EEEEESH_NS5_IJlSB_lEEESH_S1N_NS1F_6fusion15FusionCallbacksIS1J_NS1O_17LinearCombinationISH_fSH_fLNS_15FloatRoundStyleE2EEESG_S1M_JEEENS4_5SM1004TMEM4LOAD26SM100_TMEM_LOAD_32dp32b64xES12_NS13_INS14_ILi2ELi4ELi3EEES17_NSV_INS5_IJS18_SF_EEENS5_IJSF_SB_EEEEEEENS4_39AutoVectorizingCopyWithAssumedAlignmentILi128EEENS4_14SM90_TMA_STOREES22_S24_S24_EEEvvEEEEvNT_6ParamsE,@function
        .size           _ZN7cutlass13device_kernelINS_4gemm6kernel13GemmUniversalIN4cute5tupleIJiiiiEEENS1_10collective13CollectiveMmaINS1_35MainloopSm100TmaUmmaWarpSpecializedILi12ELi2ELi4ENS5_IJNS4_1CILi1EEESB_SB_EEEEENS5_IJNSA_ILi128EEESE_NSA_ILi64EEEEEENS_12float_e5m2_tENS5_IJSB_llEEESH_SI_NS4_8TiledMMAINS4_8MMA_AtomIJNS4_10MMA_TraitsINS4_19SM100_MMA_F8F6F4_SSEJSH_SH_fSE_SE_NS4_17integral_constantINS4_4UMMA5MajorELSP_1EEESQ_NSN_INSO_7ScaleInELSR_0EEESS_EEEEEENS4_6LayoutISC_NS5_IJNSA_ILi0EEESW_SW_EEEEENS5_IJNS4_10UnderscoreESZ_SZ_EEEEENS4_13SM90_TMA_LOADENS4_14ComposedLayoutINS4_7SwizzleILi3ELi4ELi3EEENS4_18smem_ptr_flag_bitsILi8EEENSV_INS5_IJSE_NSA_ILi8EEEEEENS5_IJSB_SE_EEEEEEEvNS4_8identityES12_S1C_vS1D_EENS_8epilogue10collective18CollectiveEpilogueINS1F_23Sm100TmaWarpSpecializedILi2ELi2ELi64ELb0ELb0EEEJSG_NS5_IJNSV_ISE_SB_EENSV_ISF_SB_EEEEESH_NS5_IJlSB_lEEESH_S1N_NS1F_6fusion15FusionCallbacksIS1J_NS1O_17LinearCombinationISH_fSH_fLNS_15FloatRoundStyleE2EEESG_S1M_JEEENS4_5SM1004TMEM4LOAD26SM100_TMEM_LOAD_32dp32b64xES12_NS13_INS14_ILi2ELi4ELi3EEES17_NSV_INS5_IJS18_SF_EEENS5_IJSF_SB_EEEEEEENS4_39AutoVectorizingCopyWithAssumedAlignmentILi128EEENS4_14SM90_TMA_STOREES22_S24_S24_EEEvvEEEEvNT_6ParamsE,(.L_x_168 - _ZN7cutlass13device_kernelINS_4gemm6kernel13GemmUniversalIN4cute5tupleIJiiiiEEENS1_10collective13CollectiveMmaINS1_35MainloopSm100TmaUmmaWarpSpecializedILi12ELi2ELi4ENS5_IJNS4_1CILi1EEESB_SB_EEEEENS5_IJNSA_ILi128EEESE_NSA_ILi64EEEEEENS_12float_e5m2_tENS5_IJSB_llEEESH_SI_NS4_8TiledMMAINS4_8MMA_AtomIJNS4_10MMA_TraitsINS4_19SM100_MMA_F8F6F4_SSEJSH_SH_fSE_SE_NS4_17integral_constantINS4_4UMMA5MajorELSP_1EEESQ_NSN_INSO_7ScaleInELSR_0EEESS_EEEEEENS4_6LayoutISC_NS5_IJNSA_ILi0EEESW_SW_EEEEENS5_IJNS4_10UnderscoreESZ_SZ_EEEEENS4_13SM90_TMA_LOADENS4_14ComposedLayoutINS4_7SwizzleILi3ELi4ELi3EEENS4_18smem_ptr_flag_bitsILi8EEENSV_INS5_IJSE_NSA_ILi8EEEEEENS5_IJSB_SE_EEEEEEEvNS4_8identityES12_S1C_vS1D_EENS_8epilogue10collective18CollectiveEpilogueINS1F_23Sm100TmaWarpSpecializedILi2ELi2ELi64ELb0ELb0EEEJSG_NS5_IJNSV_ISE_SB_EENSV_ISF_SB_EEEEESH_NS5_IJlSB_lEEESH_S1N_NS1F_6fusion15FusionCallbacksIS1J_NS1O_17LinearCombinationISH_fSH_fLNS_15FloatRoundStyleE2EEESG_S1M_JEEENS4_5SM1004TMEM4LOAD26SM100_TMEM_LOAD_32dp32b64xES12_NS13_INS14_ILi2ELi4ELi3EEES17_NSV_INS5_IJS18_SF_EEENS5_IJSF_SB_EEEEEEENS4_39AutoVectorizingCopyWithAssumedAlignmentILi128EEENS4_14SM90_TMA_STOREES22_S24_S24_EEEvvEEEEvNT_6ParamsE)
        .other          _ZN7cutlass13device_kernelINS_4gemm6kernel13GemmUniversalIN4cute5tupleIJiiiiEEENS1_10collective13CollectiveMmaINS1_35MainloopSm100TmaUmmaWarpSpecializedILi12ELi2ELi4ENS5_IJNS4_1CILi1EEESB_SB_EEEEENS5_IJNSA_ILi128EEESE_NSA_ILi64EEEEEENS_12float_e5m2_tENS5_IJSB_llEEESH_SI_NS4_8TiledMMAINS4_8MMA_AtomIJNS4_10MMA_TraitsINS4_19SM100_MMA_F8F6F4_SSEJSH_SH_fSE_SE_NS4_17integral_constantINS4_4UMMA5MajorELSP_1EEESQ_NSN_INSO_7ScaleInELSR_0EEESS_EEEEEENS4_6LayoutISC_NS5_IJNSA_ILi0EEESW_SW_EEEEENS5_IJNS4_10UnderscoreESZ_SZ_EEEEENS4_13SM90_TMA_LOADENS4_14ComposedLayoutINS4_7SwizzleILi3ELi4ELi3EEENS4_18smem_ptr_flag_bitsILi8EEENSV_INS5_IJSE_NSA_ILi8EEEEEENS5_IJSB_SE_EEEEEEEvNS4_8identityES12_S1C_vS1D_EENS_8epilogue10collective18CollectiveEpilogueINS1F_23Sm100TmaWarpSpecializedILi2ELi2ELi64ELb0ELb0EEEJSG_NS5_IJNSV_ISE_SB_EENSV_ISF_SB_EEEEESH_NS5_IJlSB_lEEESH_S1N_NS1F_6fusion15FusionCallbacksIS1J_NS1O_17LinearCombinationISH_fSH_fLNS_15FloatRoundStyleE2EEESG_S1M_JEEENS4_5SM1004TMEM4LOAD26SM100_TMEM_LOAD_32dp32b64xES12_NS13_INS14_ILi2ELi4ELi3EEES17_NSV_INS5_IJS18_SF_EEENS5_IJSF_SB_EEEEEEENS4_39AutoVectorizingCopyWithAssumedAlignmentILi128EEENS4_14SM90_TMA_STOREES22_S24_S24_EEEvvEEEEvNT_6ParamsE,@"STO_CUDA_ENTRY STV_DEFAULT"
_ZN7cutlass13device_kernelINS_4gemm6kernel13GemmUniversalIN4cute5tupleIJiiiiEEENS1_10collective13CollectiveMmaINS1_35MainloopSm100TmaUmmaWarpSpecializedILi12ELi2ELi4ENS5_IJNS4_1CILi1EEESB_SB_EEEEENS5_IJNSA_ILi128EEESE_NSA_ILi64EEEEEENS_12float_e5m2_tENS5_IJSB_llEEESH_SI_NS4_8TiledMMAINS4_8MMA_AtomIJNS4_10MMA_TraitsINS4_19SM100_MMA_F8F6F4_SSEJSH_SH_fSE_SE_NS4_17integral_constantINS4_4UMMA5MajorELSP_1EEESQ_NSN_INSO_7ScaleInELSR_0EEESS_EEEEEENS4_6LayoutISC_NS5_IJNSA_ILi0EEESW_SW_EEEEENS5_IJNS4_10UnderscoreESZ_SZ_EEEEENS4_13SM90_TMA_LOADENS4_14ComposedLayoutINS4_7SwizzleILi3ELi4ELi3EEENS4_18smem_ptr_flag_bitsILi8EEENSV_INS5_IJSE_NSA_ILi8EEEEEENS5_IJSB_SE_EEEEEEEvNS4_8identityES12_S1C_vS1D_EENS_8epilogue10collective18CollectiveEpilogueINS1F_23Sm100TmaWarpSpecializedILi2ELi2ELi64ELb0ELb0EEEJSG_NS5_IJNSV_ISE_SB_EENSV_ISF_SB_EEEEESH_NS5_IJlSB_lEEESH_S1N_NS1F_6fusion15FusionCallbacksIS1J_NS1O_17LinearCombinationISH_fSH_fLNS_15FloatRoundStyleE2EEESG_S1M_JEEENS4_5SM1004TMEM4LOAD26SM100_TMEM_LOAD_32dp32b64xES12_NS13_INS14_ILi2ELi4ELi3EEES17_NSV_INS5_IJS18_SF_EEENS5_IJSF_SB_EEEEEEENS4_39AutoVectorizingCopyWithAssumedAlignmentILi128EEENS4_14SM90_TMA_STOREES22_S24_S24_EEEvvEEEEvNT_6ParamsE:
[----:B------:R-:W1:Y:S01]  /*0000*/  LDC R1, c[0x0][0x37c] ;  /* 0x0000df00ff017b82 */ /* 0x000e620000000800 */
[----:B------:R-:W2:Y:S01]  /*0010*/  S2R R189, SR_TID.X ;  /* 0x0000000000bd7919 */ /* 0x000ea20000002100 */
[----:B------:R-:W3:Y:S01]  /*0020*/  LDCU.64 UR4, c[0x0][0x890] ;  /* 0x00011200ff0477ac */ /* 0x000ee20008000a00 */
[----:B------:R-:W-:Y:S02]  /*0030*/  PRMT R171, RZ, 0x7610, R171 ;  /* 0x00007610ffab7816 */ /* 0x000fe400000000ab */
[----:B------:R-:W-:Y:S01]  /*0040*/  ELECT P5, URZ, PT ;  /* 0x0000000000ff782f */ /* 0x000fe200038a0000 */
[----:B------:R-:W4:Y:S01]  /*0050*/  LDCU.64 UR46, c[0x0][0x358] ;  /* 0x00006b00ff2e77ac */ /* 0x000f220008000a00 */
[----:B---3--:R-:W-:-:S04]  /*0060*/  UISETP.NE.U32.AND UP0, UPT, UR4, URZ, UPT ;  /* 0x000000ff0400728c */ /* 0x008fc8000bf05070 */
[----:B------:R-:W-:Y:S01]  /*0070*/  UISETP.NE.AND.EX UP0, UPT, UR5, URZ, UPT, UP0 ;  /* 0x000000ff0500728c */ /* 0x000fe2000bf05300 */
[----:B--2---:R-:W-:-:S05]  /*0080*/  SHF.R.U32.HI R173, RZ, 0x5, R189 ;  /* 0x00000005ffad7819 */ /* 0x004fca00000116bd */
[----:B------:R-:W2:Y:S02]  /*0090*/  SHFL.IDX PT, R0, R173, RZ, 0x1f ;  /* 0x00001fffad007589 */ /* 0x000ea400000e0000 */
[----:B--2---:R-:W-:Y:S01]  /*00a0*/  R2UR UR8, R0 ;  /* 0x00000000000872ca */ /* 0x004fe200000e0000 */
[----:B-1--4-:R-:W-:-:S14]  /*00b0*/  BRA.U UP0, `(.L_x_0) ;  /* 0x00000001002c7547 */ /* 0x012fdc000b800000 */
[----:B------:R-:W1:Y:S02]  /*00c0*/  LDCU.64 UR6, c[0x0][0x888] ;  /* 0x00011100ff0677ac */ /* 0x000e640008000a00 */
[----:B-1----:R-:W-:-:S04]  /*00d0*/  UISETP.NE.U32.AND UP0, UPT, UR6, URZ, UPT ;  /* 0x000000ff0600728c */ /* 0x002fc8000bf05070 */
[----:B------:R-:W-:-:S09]  /*00e0*/  UISETP.NE.AND.EX UP0, UPT, UR7, URZ, UPT, UP0 ;  /* 0x000000ff0700728c */ /* 0x000fd2000bf05300 */
[----:B------:R-:W-:Y:S05]  /*00f0*/  BRA.U !UP0, `(.L_x_1) ;  /* 0x0000000108107547 */ /* 0x000fea000b800000 */
[----:B------:R-:W1:Y:S02]  /*0100*/  LDC.64 R2, c[0x0][0x888] ;  /* 0x00022200ff027b82 */ /* 0x000e640000000a00 */
[----:B-1----:R1:W5:Y:S01]  /*0110*/  LDG.E R81, desc[UR46][R2.64] ;  /* 0x0000002e02517981 */ /* 0x002362000c1e1900 */
[----:B------:R-:W-:Y:S01]  /*0120*/  HFMA2 R171, -RZ, RZ, 0, 5.9604644775390625e-08 ;  /* 0x00000001ffab7431 */ /* 0x000fe200000001ff */
[----:B------:R-:W-:Y:S05]  /*0130*/  BRA `(.L_x_0) ;  /* 0x00000000000c7947 */ /* 0x000fea0003800000 */
.L_x_1:
[----:B------:R-:W1:Y:S01]  /*0140*/  LDCU UR6, c[0x0][0x880] ;  /* 0x00011000ff0677ac */ /* 0x000e620008000800 */
[----:B------:R-:W-:Y:S01]  /*0150*/  HFMA2 R171, -RZ, RZ, 0, 5.9604644775390625e-08 ;  /* 0x00000001ffab7431 */ /* 0x000fe200000001ff */
[----:B-1----:R-:W-:-:S07]  /*0160*/  MOV R81, UR6 ;  /* 0x0000000600517c02 */ /* 0x002fce0008000f00 */
.L_x_0:
[----:B------:R-:W2:Y:S02]  /*0170*/  LDCU.64 UR6, c[0x0][0x8b0] ;  /* 0x00011600ff0677ac */ /* 0x000ea40008000a00 */
[----:B--2---:R-:W-:-:S04]  /*0180*/  UISETP.NE.U32.AND UP0, UPT, UR6, URZ, UPT ;  /* 0x000000ff0600728c */ /* 0x004fc8000bf05070 */
[----:B------:R-:W-:-:S09]  /*0190*/  UISETP.NE.AND.EX UP0, UPT, UR7, URZ, UPT, UP0 ;  /* 0x000000ff0700728c */ /* 0x000fd2000bf05300 */
[----:B------:R-:W-:Y:S05]  /*01a0*/  BRA.U UP0, `(.L_x_2) ;  /* 0x0000000100247547 */ /* 0x000fea000b800000 */
[----:B------:R-:W2:Y:S02]  /*01b0*/  LDCU.64 UR6, c[0x0][0x8a8] ;  /* 0x00011500ff0677ac */ /* 0x000ea40008000a00 */
[----:B--2---:R-:W-:-:S04]  /*01c0*/  UISETP.NE.U32.AND UP0, UPT, UR6, URZ, UPT ;  /* 0x000000ff0600728c */ /* 0x004fc8000bf05070 */
[----:B------:R-:W-:-:S09]  /*01d0*/  UISETP.NE.AND.EX UP0, UPT, UR7, URZ, UPT, UP0 ;  /* 0x000000ff0700728c */ /* 0x000fd2000bf05300 */
[----:B------:R-:W-:Y:S05]  /*01e0*/  BRA.U !UP0, `(.L_x_3) ;  /* 0x00000001080c7547 */ /* 0x000fea000b800000 */
[----:B------:R-:W2:Y:S02]  /*01f0*/  LDC.64 R78, c[0x0][0x8a8] ;  /* 0x00022a00ff4e7b82 */ /* 0x000ea40000000a00 */
[----:B--2---:R2:W5:Y:S01]  /*0200*/  LDG.E R78, desc[UR46][R78.64] ;  /* 0x0000002e4e4e7981 */ /* 0x004562000c1e1900 */
[----:B------:R-:W-:Y:S05]  /*0210*/  BRA `(.L_x_2) ;  /* 0x0000000000087947 */ /* 0x000fea0003800000 */
.L_x_3:
[----:B------:R-:W2:Y:S02]  /*0220*/  LDCU UR6, c[0x0][0x8a0] ;  /* 0x00011400ff0677ac */ /* 0x000ea40008000800 */
[----:B--2---:R-:W-:Y:S02]  /*0230*/  MOV R78, UR6 ;  /* 0x00000006004e7c02 */ /* 0x004fe40008000f00 */
.L_x_2:
[----:B------:R-:W-:Y:S01]  /*0240*/  IMAD.U32 R0, RZ, RZ, UR8 ;  /* 0x00000008ff007e24 */ /* 0x000fe2000f8e00ff */
[----:B------:R-:W-:Y:S04]  /*0250*/  BSSY.RECONVERGENT B0, `(.L_x_4) ;  /* 0x000000c000007945 */ /* 0x000fe80003800200 */
[C---:B------:R-:W-:Y:S02]  /*0260*/  ISETP.NE.OR P1, PT, R0.reuse, 0x1, !P5 ;  /* 0x000000010000780c */ /* 0x040fe40006f25670 */
[----:B------:R-:W-:-:S11]  /*0270*/  ISETP.NE.OR P0, PT, R0, 0x3, !P5 ;  /* 0x000000030000780c */ /* 0x000fd60006f05670 */
[----:B------:R-:W-:Y:S05]  /*0280*/  @P1 BRA `(.L_x_5) ;  /* 0x0000000000201947 */ /* 0x000fea0003800000 */
[----:B------:R-:W3:Y:S02]  /*0290*/  LDCU.64 UR6, c[0x0][0x348] ;  /* 0x00006900ff0677ac */ /* 0x000ee40008000a00 */
[----:B---3--:R-:W-:Y:S02]  /*02a0*/  UIADD3 UR10, UP1, UPT, UR6, 0x80, URZ ;  /* 0x00000080060a7890 */ /* 0x008fe4000ff3e0ff */
[----:B------:R-:W-:Y:S02]  /*02b0*/  UIADD3 UR6, UP0, UPT, UR6, 0x180, URZ ;  /* 0x0000018006067890 */ /* 0x000fe4000ff1e0ff */
[----:B------:R-:W-:Y:S02]  /*02c0*/  UIADD3.X UR11, UPT, UPT, URZ, UR7, URZ, UP1, !UPT ;  /* 0x00000007ff0b7290 */ /* 0x000fe40008ffe4ff */
[----:B------:R-:W-:-:S07]  /*02d0*/  UIADD3.X UR7, UPT, UPT, URZ, UR7, URZ, UP0, !UPT ;  /* 0x00000007ff077290 */ /* 0x000fce00087fe4ff */
[----:B------:R3:W-:Y:S02]  /*02e0*/  UTMACCTL.PF [UR10] ;  /* 0x000000000a0079b9 */ /* 0x0007e40008040000 */
[----:B------:R3:W-:Y:S02]  /*02f0*/  UTMACCTL.PF [UR6] ;  /* 0x00000000060079b9 */ /* 0x0007e40008040000 */
[----:B---3--:R-:W-:Y:S01]  /*0300*/  NOP ;  /* 0x0000000000007918 */ /* 0x008fe20000000000 */
.L_x_5:
[----:B------:R-:W-:Y:S05]  /*0310*/  BSYNC.RECONVERGENT B0 ;  /* 0x0000000000007941 */ /* 0x000fea0003800200 */
.L_x_4:
[----:B------:R-:W-:Y:S04]  /*0320*/  BSSY.RECONVERGENT B0, `(.L_x_6) ;  /* 0x000000a000007945 */ /* 0x000fe80003800200 */
        /* <DEDUP_REMOVED lines=9> */
.L_x_7:
[----:B------:R-:W-:Y:S05]  /*03c0*/  BSYNC.RECONVERGENT B0 ;  /* 0x0000000000007941 */ /* 0x000fea0003800200 */
.L_x_6:
[----:B------:R-:W3:Y:S01]  /*03d0*/  LDCU.64 UR6, c[0x0][0x888] ;  /* 0x00011100ff0677ac */ /* 0x000ee20008000a00 */
[----:B------:R-:W-:Y:S02]  /*03e0*/  UISETP.EQ.U32.AND UP1, UPT, UR4, URZ, UPT ;  /* 0x000000ff0400728c */ /* 0x000fe4000bf22070 */
[----:B------:R-:W-:Y:S02]  /*03f0*/  UPLOP3.LUT UP2, UPT, UPT, UPT, UPT, 0x80, 0x8 ;  /* 0x000000000008789c */ /* 0x000fe40003f4f070 */
[----:B---3--:R-:W-:-:S04]  /*0400*/  UISETP.NE.U32.AND UP0, UPT, UR6, URZ, UPT ;  /* 0x000000ff0600728c */ /* 0x008fc8000bf05070 */
[----:B------:R-:W-:-:S04]  /*0410*/  UISETP.NE.AND.EX UP0, UPT, UR7, URZ, UPT, UP0 ;  /* 0x000000ff0700728c */ /* 0x000fc8000bf05300 */
[----:B------:R-:W-:-:S04]  /*0420*/  UISETP.EQ.OR.EX UP3, UPT, UR5, URZ, !UP0, UP1 ;  /* 0x000000ff0500728c */ /* 0x000fc8000c762710 */
[----:B------:R-:W-:-:S05]  /*0430*/  UP2UR UR50, UPR, URZ, 0x8 ;  /* 0x00000008ff327883 */ /* 0x000fca0008000000 */
[----:B------:R-:W-:Y:S07]  /*0440*/  BRA.U !UP3, `(.L_x_8) ;  /* 0x000000010b207547 */ /* 0x000fee000b800000 */
[----:B------:R-:W-:Y:S01]  /*0450*/  UISETP.NE.U32.AND UP2, UPT, UR4, URZ, UPT ;  /* 0x000000ff0400728c */ /* 0x000fe2000bf45070 */
[----:B-----5:R-:W-:Y:S01]  /*0460*/  FSETP.NEU.AND P0, PT, R81, RZ, PT ;  /* 0x000000ff5100720b */ /* 0x020fe20003f0d000 */
[----:B------:R-:W-:Y:S02]  /*0470*/  USEL UR4, URZ, 0xffffffff, UP0 ;  /* 0xffffffffff047887 */ /* 0x000fe40008000000 */
[----:B------:R-:W-:-:S10]  /*0480*/  UISETP.NE.AND.EX UP2, UPT, UR5, URZ, UPT, UP2 ;  /* 0x000000ff0500728c */ /* 0x000fd4000bf45320 */
[----:B------:R-:W-:Y:S01]  /*0490*/  VOTEU.ANY UP1, P0 ;  /* 0x0000000000ff7886 */ /* 0x000fe20000020100 */
[----:B------:R-:W-:-:S04]  /*04a0*/  @!UP2 USEL UR4, URZ, 0xffffffff, UP1 ;  /* 0xffffffffff04a887 */ /* 0x000fc80008800000 */
[----:B------:R-:W-:-:S04]  /*04b0*/  ULOP3.LUT UR4, UR4, 0x1, URZ, 0xc0, !UPT ;  /* 0x0000000104047892 */ /* 0x000fc8000f8ec0ff */
[----:B------:R-:W-:-:S11]  /*04c0*/  UISETP.NE.U32.AND UP2, UPT, UR4, 0x1, UPT ;  /* 0x000000010400788c */ /* 0x000fd6000bf45070 */
.L_x_8:
[----:B-1----:R-:W1:Y:S01]  /*04d0*/  SHFL.IDX PT, R2, R173, RZ, 0x1f ;  /* 0x00001fffad027589 */ /* 0x002e6200000e0000 */
[----:B------:R-:W-:-:S04]  /*04e0*/  UISETP.NE.AND UP1, UPT, UR8, 0x2, UPT ;  /* 0x000000020800788c */ /* 0x000fc8000bf25270 */
[----:B------:R-:W-:Y:S01]  /*04f0*/  USEL UR6, URZ, 0x1, UP1 ;  /* 0x00000001ff067887 */ /* 0x000fe20008800000 */
[----:B-1----:R-:W-:-:S13]  /*0500*/  ISETP.NE.AND P0, PT, R2, RZ, PT ;  /* 0x000000ff0200720c */ /* 0x002fda0003f05270 */
[----:B------:R-:W-:Y:S05]  /*0510*/  @P0 BRA `(.L_x_9) ;  /* 0x0000000000940947 */ /* 0x000fea0003800000 */
[----:B------:R-:W-:Y:S01]  /*0520*/  ELECT P0, URZ, PT ;  /* 0x0000000000ff782f */ /* 0x000fe20003800000 */
[----:B------:R-:W-:-:S12]  /*0530*/  BSSY.RECONVERGENT B0, `(.L_x_9) ;  /* 0x0000023000007945 */ /* 0x000fd80003800200 */
[----:B------:R-:W-:Y:S05]  /*0540*/  @!P0 BRA `(.L_x_10) ;  /* 0x0000000000848947 */ /* 0x000fea0003800000 */
[----:B------:R-:W1:Y:S01]  /*0550*/  S2UR UR5, SR_CgaCtaId ;  /* 0x00000000000579c3 */ /* 0x000e620000008800 */
[----:B------:R-:W-:Y:S01]  /*0560*/  UMOV UR7, 0x400 ;  /* 0x0000040000077882 */ /* 0x000fe20000000000 */
[----:B------:R-:W-:Y:S02]  /*0570*/  UMOV UR4, 0x1 ;  /* 0x0000000100047882 */ /* 0x000fe40000000000 */
[----:B------:R-:W-:-:S04]  /*0580*/  UIADD3 UR10, UPT, UPT, -UR4, 0x100000, URZ ;  /* 0x00100000040a7890 */ /* 0x000fc8000fffe1ff */
[----:B------:R-:W-:Y:S02]  /*0590*/  USHF.L.U32 UR11, UR10, 0xb, URZ ;  /* 0x0000000b0a0b7899 */ /* 0x000fe400080006ff */
[----:B------:R-:W-:Y:S02]  /*05a0*/  USHF.L.U32 UR10, UR10, 0x1, URZ ;  /* 0x000000010a0a7899 */ /* 0x000fe400080006ff */
[----:B-1----:R-:W-:Y:S01]  /*05b0*/  ULEA UR5, UR5, UR7, 0x18 ;  /* 0x0000000705057291 */ /* 0x002fe2000f8ec0ff */
[----:B------:R-:W1:Y:S11]  /*05c0*/  FENCE.VIEW.ASYNC.S ;  /* 0x00000000000073c6 */ /* 0x000e760000000000 */
[----:B-1----:R1:W3:Y:S01]  /*05d0*/  SYNCS.EXCH.64 URZ, [UR5], UR10 ;  /* 0x0000000a05ff75b2 */ /* 0x0022e20008000100 */
[----:B------:R1:W4:Y:S01]  /*05e0*/  SYNCS.EXCH.64 URZ, [UR5+0x60], UR10 ;  /* 0x0000600a05ff75b2 */ /* 0x0003220008000100 */
[----:B------:R1:W1:Y:S01]  /*05f0*/  SYNCS.EXCH.64 URZ, [UR5+0x8], UR10 ;  /* 0x0000080a05ff75b2 */ /* 0x0002620008000100 */
        /* <DEDUP_REMOVED lines=21> */
[----:B---3--:R-:W-:Y:S01]  /*0750*/  NOP ;  /* 0x0000000000007918 */ /* 0x008fe20000000000 */
.L_x_10:
[----:B-1----:R-:W-:Y:S05]  /*0760*/  BSYNC.RECONVERGENT B0 ;  /* 0x0000000000007941 */ /* 0x002fea0003800200 */
.L_x_9:
[----:B------:R-:W1:Y:S01]  /*0770*/  SHFL.IDX PT, R2, R173, RZ, 0x1f ;  /* 0x00001fffad027589 */ /* 0x000e6200000e0000 */
[----:B------:R-:W-:Y:S01]  /*0780*/  NOP ;  /* 0x0000000000007918 */ /* 0x000fe20000000000 */
[----:B-1----:R-:W-:-:S13]  /*0790*/  ISETP.NE.AND P0, PT, R2, 0x1, PT ;  /* 0x000000010200780c */ /* 0x002fda0003f05270 */
[----:B------:R-:W-:Y:S05]  /*07a0*/  @P0 BRA `(.L_x_11) ;  /* 0x0000000000480947 */ /* 0x000fea0003800000 */
[----:B------:R-:W1:Y:S01]  /*07b0*/  S2UR UR7, SR_CgaCtaId ;  /* 0x00000000000779c3 */ /* 0x000e620000008800 */
[----:B------:R-:W-:Y:S01]  /*07c0*/  UMOV UR9, 0x400 ;  /* 0x0000040000097882 */ /* 0x000fe20000000000 */
[----:B------:R-:W-:Y:S01]  /*07d0*/  UMOV UR5, 0x20 ;  /* 0x0000002000057882 */ /* 0x000fe20000000000 */
[----:B------:R-:W-:Y:S01]  /*07e0*/  UMOV UR4, 0x80 ;  /* 0x0000008000047882 */ /* 0x000fe20000000000 */
[----:B------:R-:W-:-:S04]  /*07f0*/  UIADD3 UR10, UPT, UPT, -UR5, 0x100000, URZ ;  /* 0x00100000050a7890 */ /* 0x000fc8000fffe1ff */
[----:B------:R-:W-:Y:S02]  /*0800*/  USHF.L.U32 UR11, UR10, 0xb, URZ ;  /* 0x0000000b0a0b7899 */ /* 0x000fe400080006ff */
[----:B------:R-:W-:Y:S02]  /*0810*/  USHF.L.U32 UR10, UR10, 0x1, URZ ;  /* 0x000000010a0a7899 */ /* 0x000fe400080006ff */
[----:B------:R-:W-:-:S04]  /*0820*/  UIADD3 UR4, UPT, UPT, -UR4, 0x100000, URZ ;  /* 0x0010000004047890 */ /* 0x000fc8000fffe1ff */
[----:B------:R-:W-:Y:S02]  /*0830*/  USHF.L.U32 UR5, UR4, 0xb, URZ ;  /* 0x0000000b04057899 */ /* 0x000fe400080006ff */
[----:B------:R-:W-:Y:S01]  /*0840*/  USHF.L.U32 UR4, UR4, 0x1, URZ ;  /* 0x0000000104047899 */ /* 0x000fe200080006ff */
[----:B------:R-:W-:Y:S01]  /*0850*/  ELECT P0, URZ, PT ;  /* 0x0000000000ff782f */ /* 0x000fe20003800000 */
[----:B-1----:R-:W-:Y:S01]  /*0860*/  ULEA UR7, UR7, UR9, 0x18 ;  /* 0x0000000907077291 */ /* 0x002fe2000f8ec0ff */
[----:B------:R-:W1:Y:S11]  /*0870*/  FENCE.VIEW.ASYNC.S ;  /* 0x00000000000073c6 */ /* 0x000e760000000000 */
[----:B-1----:R1:W3:Y:S01]  /*0880*/  SYNCS.EXCH.64 URZ, [UR7+0xc0], UR10 ;  /* 0x0000c00a07ff75b2 */ /* 0x0022e20008000100 */
[----:B------:R1:W1:Y:S01]  /*0890*/  SYNCS.EXCH.64 URZ, [UR7+0xd0], UR4 ;  /* 0x0000d00407ff75b2 */ /* 0x0002620008000100 */
[----:B------:R1:W1:Y:S01]  /*08a0*/  SYNCS.EXCH.64 URZ, [UR7+0xc8], UR10 ;  /* 0x0000c80a07ff75b2 */ /* 0x0002620008000100 */
[----:B------:R1:W1:Y:S01]  /*08b0*/  SYNCS.EXCH.64 URZ, [UR7+0xd8], UR4 ;  /* 0x0000d80407ff75b2 */ /* 0x0002620008000100 */
[----:B------:R-:W-:Y:S01]  /*08c0*/  NOP ;  /* 0x0000000000007918 */ /* 0x000fe20000000000 */
.L_x_11:
[----:B------:R-:W2:Y:S01]  /*08d0*/  SHFL.IDX PT, R2, R173, RZ, 0x1f ;  /* 0x00001fffad027589 */ /* 0x000ea200000e0000 */
[----:B------:R-:W-:Y:S01]  /*08e0*/  NOP ;  /* 0x0000000000007918 */ /* 0x000fe20000000000 */
[----:B--2---:R-:W-:-:S13]  /*08f0*/  ISETP.NE.AND P0, PT, R2, 0x3, PT ;  /* 0x000000030200780c */ /* 0x004fda0003f05270 */
[----:B------:R-:W-:Y:S05]  /*0900*/  @P0 BRA `(.L_x_12) ;  /* 0x0000000000300947 */ /* 0x000fea0003800000 */
[----:B-1----:R-:W1:Y:S01]  /*0910*/  S2UR UR5, SR_CgaCtaId ;  /* 0x00000000000579c3 */ /* 0x002e620000008800 */
[----:B------:R-:W-:Y:S01]  /*0920*/  UMOV UR7, 0x400 ;  /* 0x0000040000077882 */ /* 0x000fe20000000000 */
[----:B------:R-:W-:Y:S01]  /*0930*/  UMOV UR4, 0x20 ;  /* 0x0000002000047882 */ /* 0x000fe20000000000 */
[----:B------:R-:W-:Y:S01]  /*0940*/  ELECT P0, URZ, PT ;  /* 0x0000000000ff782f */ /* 0x000fe20003800000 */
[----:B------:R-:W-:-:S04]  /*0950*/  UIADD3 UR10, UPT, UPT, -UR4, 0x100000, URZ ;  /* 0x00100000040a7890 */ /* 0x000fc8000fffe1ff */
[----:B------:R-:W-:Y:S02]  /*0960*/  USHF.L.U32 UR11, UR10, 0xb, URZ ;  /* 0x0000000b0a0b7899 */ /* 0x000fe400080006ff */
[----:B------:R-:W-:Y:S02]  /*0970*/  USHF.L.U32 UR10, UR10, 0x1, URZ ;  /* 0x000000010a0a7899 */ /* 0x000fe400080006ff */
[----:B-1----:R-:W-:Y:S01]  /*0980*/  ULEA UR5, UR5, UR7, 0x18 ;  /* 0x0000000705057291 */ /* 0x002fe2000f8ec0ff */
[----:B------:R-:W1:Y:S11]  /*0990*/  FENCE.VIEW.ASYNC.S ;  /* 0x00000000000073c6 */ /* 0x000e760000000000 */
[----:B-1----:R2:W1:Y:S01]  /*09a0*/  SYNCS.EXCH.64 URZ, [UR5+0xe0], UR10 ;  /* 0x0000e00a05ff75b2 */ /* 0x0024620008000100 */
[----:B------:R2:W1:Y:S02]  /*09b0*/  SYNCS.EXCH.64 URZ, [UR5+0xe8], UR10 ;  /* 0x0000e80a05ff75b2 */ /* 0x0004640008000100 */
[----:B--2---:R-:W-:Y:S01]  /*09c0*/  NOP ;  /* 0x0000000000007918 */ /* 0x004fe20000000000 */
.L_x_12:
[----:B------:R-:W2:Y:S01]  /*09d0*/  SHFL.IDX PT, R2, R173, RZ, 0x1f ;  /* 0x00001fffad027589 */ /* 0x000ea200000e0000 */
[----:B------:R-:W-:Y:S01]  /*09e0*/  NOP ;  /* 0x0000000000007918 */ /* 0x000fe20000000000 */
[----:B--2---:R-:W-:-:S13]  /*09f0*/  ISETP.NE.AND P0, PT, R2, 0x4, PT ;  /* 0x000000040200780c */ /* 0x004fda0003f05270 */
[----:B------:R-:W-:Y:S05]  /*0a00*/  @P0 BRA `(.L_x_13) ;  /* 0x00000000004c0947 */ /* 0x000fea0003800000 */
[----:B-1----:R-:W1:Y:S01]  /*0a10*/  S2UR UR5, SR_CgaCtaId ;  /* 0x00000000000579c3 */ /* 0x002e620000008800 */
[----:B------:R-:W-:Y:S01]  /*0a20*/  UMOV UR9, 0x100 ;  /* 0x0000010000097882 */ /* 0x000fe20000000000 */
[----:B------:R-:W-:Y:S01]  /*0a30*/  UMOV UR7, 0x400 ;  /* 0x0000040000077882 */ /* 0x000fe20000000000 */
[----:B------:R-:W-:Y:S01]  /*0a40*/  USEL UR9, UR9, 0xe0, UP2 ;  /* 0x000000e009097887 */ /* 0x000fe20009000000 */
[----:B------:R-:W-:Y:S01]  /*0a50*/  UMOV UR4, 0x1 ;  /* 0x0000000100047882 */ /* 0x000fe20000000000 */
[----:B------:R-:W-:Y:S01]  /*0a60*/  ELECT P0, URZ, PT ;  /* 0x0000000000ff782f */ /* 0x000fe20003800000 */
[----:B------:R-:W-:-:S04]  /*0a70*/  UIADD3 UR10, UPT, UPT, -UR4, 0x100000, URZ ;  /* 0x00100000040a7890 */ /* 0x000fc8000fffe1ff */
[----:B------:R-:W-:Y:S02]  /*0a80*/  USHF.L.U32 UR11, UR10, 0xb, URZ ;  /* 0x0000000b0a0b7899 */ /* 0x000fe400080006ff */
[----:B------:R-:W-:Y:S02]  /*0a90*/  USHF.L.U32 UR10, UR10, 0x1, URZ ;  /* 0x000000010a0a7899 */ /* 0x000fe400080006ff */
[----:B------:R-:W-:-:S04]  /*0aa0*/  UIADD3 UR12, UPT, UPT, -UR9, 0x100000, URZ ;  /* 0x00100000090c7890 */ /* 0x000fc8000fffe1ff */
[----:B------:R-:W-:Y:S02]  /*0ab0*/  USHF.L.U32 UR13, UR12, 0xb, URZ ;  /* 0x0000000b0c0d7899 */ /* 0x000fe400080006ff */
[----:B------:R-:W-:Y:S02]  /*0ac0*/  USHF.L.U32 UR12, UR12, 0x1, URZ ;  /* 0x000000010c0c7899 */ /* 0x000fe400080006ff */
[----:B-1----:R-:W-:Y:S01]  /*0ad0*/  ULEA UR5, UR5, UR7, 0x18 ;  /* 0x0000000705057291 */ /* 0x002fe2000f8ec0ff */
[----:B------:R-:W1:Y:S11]  /*0ae0*/  FENCE.VIEW.ASYNC.S ;  /* 0x00000000000073c6 */ /* 0x000e760000000000 */
[----:B-1----:R2:W1:Y:S01]  /*0af0*/  SYNCS.EXCH.64 URZ, [UR5+0xf0], UR10 ;  /* 0x0000f00a05ff75b2 */ /* 0x0024620008000100 */
[----:B------:R2:W1:Y:S01]  /*0b00*/  SYNCS.EXCH.64 URZ, [UR5+0x100], UR12 ;  /* 0x0001000c05ff75b2 */ /* 0x0004620008000100 */
[----:B------:R2:W1:Y:S01]  /*0b10*/  SYNCS.EXCH.64 URZ, [UR5+0xf8], UR10 ;  /* 0x0000f80a05ff75b2 */ /* 0x0004620008000100 */
[----:B------:R2:W1:Y:S02]  /*0b20*/  SYNCS.EXCH.64 URZ, [UR5+0x108], UR12 ;  /* 0x0001080c05ff75b2 */ /* 0x0004640008000100 */
[----:B--2---:R-:W-:Y:S01]  /*0b30*/  NOP ;  /* 0x0000000000007918 */ /* 0x004fe20000000000 */
.L_x_13:
[----:B------:R-:W2:Y:S01]  /*0b40*/  SHFL.IDX PT, R2, R173, RZ, 0x1f ;  /* 0x00001fffad027589 */ /* 0x000ea200000e0000 */
[----:B------:R-:W-:Y:S01]  /*0b50*/  NOP ;  /* 0x0000000000007918 */ /* 0x000fe20000000000 */
[----:B--2---:R-:W-:-:S13]  /*0b60*/  ISETP.NE.AND P0, PT, R2, 0x5, PT ;  /* 0x000000050200780c */ /* 0x004fda0003f05270 */
[----:B------:R-:W-:Y:S05]  /*0b70*/  @P0 BRA `(.L_x_14) ;  /* 0x0000000000580947 */ /* 0x000fea0003800000 */
[----:B-1----:R-:W1:Y:S01]  /*0b80*/  S2UR UR7, SR_CgaCtaId ;  /* 0x00000000000779c3 */ /* 0x002e620000008800 */
        /* <DEDUP_REMOVED lines=12> */
[----:B-1----:R2:W1:Y:S01]  /*0c50*/  SYNCS.EXCH.64 URZ, [UR7+0x110], UR10 ;  /* 0x0001100a07ff75b2 */ /* 0x0024620008000100 */
[----:B------:R2:W1:Y:S01]  /*0c60*/  SYNCS.EXCH.64 URZ, [UR7+0x130], UR4 ;  /* 0x0001300407ff75b2 */ /* 0x0004620008000100 */
[----:B------:R2:W1:Y:S01]  /*0c70*/  SYNCS.EXCH.64 URZ, [UR7+0x118], UR10 ;  /* 0x0001180a07ff75b2 */ /* 0x0004620008000100 */
[----:B------:R2:W1:Y:S01]  /*0c80*/  SYNCS.EXCH.64 URZ, [UR7+0x138], UR4 ;  /* 0x0001380407ff75b2 */ /* 0x0004620008000100 */
[----:B------:R2:W1:Y:S01]  /*0c90*/  SYNCS.EXCH.64 URZ, [UR7+0x120], UR10 ;  /* 0x0001200a07ff75b2 */ /* 0x0004620008000100 */
[----:B------:R2:W1:Y:S01]  /*0ca0*/  SYNCS.EXCH.64 URZ, [UR7+0x140], UR4 ;  /* 0x0001400407ff75b2 */ /* 0x0004620008000100 */
[----:B------:R2:W1:Y:S01]  /*0cb0*/  SYNCS.EXCH.64 URZ, [UR7+0x128], UR10 ;  /* 0x0001280a07ff75b2 */ /* 0x0004620008000100 */
[----:B------:R2:W1:Y:S02]  /*0cc0*/  SYNCS.EXCH.64 URZ, [UR7+0x148], UR4 ;  /* 0x0001480407ff75b2 */ /* 0x0004640008000100 */
[----:B--2---:R-:W-:Y:S01]  /*0cd0*/  NOP ;  /* 0x0000000000007918 */ /* 0x004fe20000000000 */
.L_x_14:
        /* <DEDUP_REMOVED lines=18> */
.L_x_15:
[----:B-1----:R-:W1:Y:S01]  /*0e00*/  S2UR UR5, SR_CTAID.X ;  /* 0x00000000000579c3 */ /* 0x002e620000002500 */
[----:B------:R-:W-:-:S05]  /*0e10*/  CS2R.32 R170, SR_CgaSize ;  /* 0x0000000000aa7805 */ /* 0x000fca0000008a00 */
[----:B------:R-:W-:-:S05]  /*0e20*/  IMAD R170, R170, -0xa0, RZ ;  /* 0xffffff60aaaa7824 */ /* 0x000fca00078e02ff */
[----:B------:R-:W-:-:S14]  /*0e30*/  R2UR UR9, R170 ;  /* 0x00000000aa0972ca */ /* 0x000fdc00000e0000 */
[----:B------:R-:W2:Y:S01]  /*0e40*/  LDCU UR9, c[0x0][UR9+0x2b0] ;  /* 0x00005600090977ac */ /* 0x000ea20008000800 */
[----:B------:R-:W-:Y:S01]  /*0e50*/  NOP ;  /* 0x0000000000007918 */ /* 0x000fe20000000000 */
[----:B------:R-:W-:-:S05]  /*0e60*/  CS2R.32 R170, SR_CgaSize ;  /* 0x0000000000aa7805 */ /* 0x000fca0000008a00 */
[----:B------:R-:W-:-:S05]  /*0e70*/  IMAD R170, R170, -0xa0, RZ ;  /* 0xffffff60aaaa7824 */ /* 0x000fca00078e02ff */
[----:B------:R-:W-:-:S14]  /*0e80*/  R2UR UR7, R170 ;  /* 0x00000000aa0772ca */ /* 0x000fdc00000e0000 */
[----:B------:R-:W3:Y:S01]  /*0e90*/  LDCU UR7, c[0x0][UR7+0x2b4] ;  /* 0x00005680070777ac */ /* 0x000ee20008000800 */
[----:B------:R-:W4:Y:S08]  /*0ea0*/  S2UR UR4, SR_CTAID.Y ;  /* 0x00000000000479c3 */ /* 0x000f300000002600 */
[----:B------:R-:W3:Y:S01]  /*0eb0*/  LDC R9, c[0x0][0xb24] ;  /* 0x0002c900ff097b82 */ /* 0x000ee20000000800 */
[----:B-1----:R-:W-:-:S02]  /*0ec0*/  I2FP.F32.U32 R5, UR5 ;  /* 0x0000000500057c45 */ /* 0x002fc40008201000 */
[----:B------:R-:W-:-:S05]  /*0ed0*/  CS2R.32 R3, SR_CgaSize ;  /* 0x0000000000037805 */ /* 0x000fca0000008a00 */
[----:B------:R-:W-:-:S06]  /*0ee0*/  IMAD R3, R3, -0xa0, RZ ;  /* 0xffffff6003037824 */ /* 0x000fcc00078e02ff */
[----:B------:R-:W1:Y:S01]  /*0ef0*/  LDC R3, c[0x0][R3+0x2a0] ;  /* 0x0000a80003037b82 */ /* 0x000e620000000800 */
[----:B------:R-:W-:Y:S01]  /*0f00*/  MOV R21, UR5 ;  /* 0x0000000500157c02 */ /* 0x000fe20008000f00 */
[----:B--2---:R-:W-:Y:S01]  /*0f10*/  FMUL R5, R5, UR9 ;  /* 0x0000000905057c20 */ /* 0x004fe20008400000 */
[----:B----4-:R-:W-:Y:S02]  /*0f20*/  I2FP.F32.U32 R4, UR4 ;  /* 0x0000000400047c45 */ /* 0x010fe40008201000 */
[----:B------:R-:W-:-:S05]  /*0f30*/  CS2R.32 R2, SR_CgaSize ;  /* 0x0000000000027805 */ /* 0x000fca0000008a00 */
[----:B------:R-:W-:-:S06]  /*0f40*/  IMAD R2, R2, -0xa0, RZ ;  /* 0xffffff6002027824 */ /* 0x000fcc00078e02ff */
[----:B------:R-:W2:Y:S01]  /*0f50*/  LDC R2, c[0x0][R2+0x2a4] ;  /* 0x0000a90002027b82 */ /* 0x000ea20000000800 */
[----:B------:R-:W4:Y:S01]  /*0f60*/  F2I.U32.TRUNC.NTZ R170, R5 ;  /* 0x0000000500aa7305 */ /* 0x000f22000020f000 */
[----:B------:R-:W-:Y:S01]  /*0f70*/  MOV R20, UR4 ;  /* 0x0000000400147c02 */ /* 0x000fe20008000f00 */
[----:B---3--:R-:W-:-:S05]  /*0f80*/  FMUL R4, R4, UR7 ;  /* 0x0000000704047c20 */ /* 0x008fca0008400000 */
[----:B------:R-:W-:Y:S01]  /*0f90*/  BAR.SYNC.DEFER_BLOCKING 0x0 ;  /* 0x0000000000007b1d */ /* 0x000fe20000010000 */
[----:B------:R-:W-:-:S05]  /*0fa0*/  ISETP.GE.AND P0, PT, R9, 0x1, PT ;  /* 0x000000010900780c */ /* 0x000fca0003f06270 */
[----:B------:R-:W3:Y:S02]  /*0fb0*/  F2I.U32.TRUNC.NTZ R147, R4 ;  /* 0x0000000400937305 */ /* 0x000ee4000020f000 */
[----:B------:R-:W2:Y:S01]  /*0fc0*/  S2UR UR36, SR_CTAID.Z ;  /* 0x00000000002479c3 */ /* 0x000ea20000002700 */
[----:B----4-:R-:W-:-:S05]  /*0fd0*/  IADD3 R170, PT, PT, -R170, RZ, RZ ;  /* 0x000000ffaaaa7210 */ /* 0x010fca0007ffe1ff */
[----:B-1----:R-:W-:Y:S01]  /*0fe0*/  IMAD R170, R3, R170, UR5 ;  /* 0x0000000503aa7e24 */ /* 0x002fe2000f8e02aa */
[----:B---3--:R-:W-:-:S05]  /*0ff0*/  IADD3 R147, PT, PT, -R147, RZ, RZ ;  /* 0x000000ff93937210 */ /* 0x008fca0007ffe1ff */
[----:B--2---:R-:W-:Y:S01]  /*1000*/  IMAD R147, R2, R147, UR4 ;  /* 0x0000000402937e24 */ /* 0x004fe2000f8e0293 */
[----:B------:R-:W-:Y:S06]  /*1010*/  @!P0 BRA `(.L_x_16) ;  /* 0x0000000000b88947 */ /* 0x000fec0003800000 */
[----:B------:R-:W1:Y:S01]  /*1020*/  LDC.64 R4, c[0x0][0xb18] ;  /* 0x0002c600ff047b82 */ /* 0x000e620000000a00 */
[----:B------:R-:W-:-:S07]  /*1030*/  ISETP.NE.AND P0, PT, R9, 0x1, PT ;  /* 0x000000010900780c */ /* 0x000fce0003f05270 */
[----:B------:R-:W2:Y:S08]  /*1040*/  LDC R10, c[0x0][0xb0c] ;  /* 0x0002c300ff0a7b82 */ /* 0x000eb00000000800 */
[----:B------:R-:W3:Y:S08]  /*1050*/  LDC R11, c[0x0][0x370] ;  /* 0x0000dc00ff0b7b82 */ /* 0x000ef00000000800 */
[----:B------:R-:W4:Y:S01]  /*1060*/  LDC R12, c[0x0][0x374] ;  /* 0x0000dd00ff0c7b82 */ /* 0x000f220000000800 */
[----:B-1----:R-:W-:-:S07]  /*1070*/  ISETP.NE.AND P1, PT, R4, 0x1, PT ;  /* 0x000000010400780c */ /* 0x002fce0003f25270 */
[----:B------:R-:W3:Y:S01]  /*1080*/  LDC.64 R6, c[0x0][0xb10] ;  /* 0x0002c400ff067b82 */ /* 0x000ee20000000a00 */
[----:B--2---:R-:W-:-:S07]  /*1090*/  ISETP.NE.AND P2, PT, R10, 0x1, PT ;  /* 0x000000010a00780c */ /* 0x004fce0003f45270 */
[----:B------:R-:W1:Y:S08]  /*10a0*/  LDC R8, c[0x0][0xb20] ;  /* 0x0002c800ff087b82 */ /* 0x000e700000000800 */
[----:B------:R-:W2:Y:S01]  /*10b0*/  LDC.64 R2, c[0x0][0xb28] ;  /* 0x0002ca00ff027b82 */ /* 0x000ea20000000a00 */
[----:B----4-:R-:W-:-:S04]  /*10c0*/  IMAD.HI.U32 R13, R12, R5, RZ ;  /* 0x000000050c0d7227 */ /* 0x010fc800078e00ff */
[----:B------:R-:W-:-:S04]  /*10d0*/  IMAD.HI.U32 R5, R20, R5, RZ ;  /* 0x0000000514057227 */ /* 0x000fc800078e00ff */
[----:B---3--:R-:W-:-:S04]  /*10e0*/  IMAD.HI.U32 R14, R11, R6, RZ ;  /* 0x000000060b0e7227 */ /* 0x008fc800078e00ff */
[C---:B------:R-:W-:Y:S01]  /*10f0*/  IMAD.HI.U32 R16, R21.reuse, R6, RZ ;  /* 0x0000000615107227 */ /* 0x040fe200078e00ff */
[-C--:B------:R-:W-:Y:S02]  /*1100*/  @P2 SHF.R.U32.HI R11, RZ, R7.reuse, R14 ;  /* 0x00000007ff0b2219 */ /* 0x080fe4000001160e */
[-C--:B-1----:R-:W-:Y:S02]  /*1110*/  @P1 SHF.R.U32.HI R12, RZ, R8.reuse, R13 ;  /* 0x00000008ff0c1219 */ /* 0x082fe4000001160d */
[----:B------:R-:W-:Y:S02]  /*1120*/  SHF.R.U32.HI R5, RZ, R8, R5 ;  /* 0x00000008ff057219 */ /* 0x000fe40000011605 */
[----:B------:R-:W-:Y:S02]  /*1130*/  SHF.R.U32.HI R16, RZ, R7, R16 ;  /* 0x00000007ff107219 */ /* 0x000fe40000011610 */
[----:B------:R-:W-:Y:S01]  /*1140*/  SEL R5, R20, R5, !P1 ;  /* 0x0000000514057207 */ /* 0x000fe20004800000 */
[----:B--2---:R-:W-:Y:S01]  /*1150*/  IMAD.HI.U32 R14, R12, R2, RZ ;  /* 0x000000020c0e7227 */ /* 0x004fe200078e00ff */
[----:B------:R-:W-:-:S02]  /*1160*/  SEL R7, R21, R16, !P2 ;  /* 0x0000001015077207 */ /* 0x000fc40005000000 */
[----:B------:R-:W-:Y:S01]  /*1170*/  IADD3 R13, PT, PT, -R5, RZ, RZ ;  /* 0x000000ff050d7210 */ /* 0x000fe20007ffe1ff */
[----:B------:R-:W-:Y:S01]  /*1180*/  IMAD.HI.U32 R6, R11, R2, RZ ;  /* 0x000000020b067227 */ /* 0x000fe200078e00ff */
[----:B------:R-:W-:-:S03]  /*1190*/  @P0 SHF.R.U32.HI R12, RZ, R3, R14 ;  /* 0x00000003ff0c0219 */ /* 0x000fc6000001160e */
[----:B------:R-:W-:Y:S01]  /*11a0*/  IMAD R13, R4, R13, R20 ;  /* 0x0000000d040d7224 */ /* 0x000fe200078e0214 */
[----:B------:R-:W-:Y:S01]  /*11b0*/  @P0 SHF.R.U32.HI R11, RZ, R3, R6 ;  /* 0x00000003ff0b0219 */ /* 0x000fe20000011606 */
[----:B------:R-:W-:-:S04]  /*11c0*/  IMAD R12, R12, R9, RZ ;  /* 0x000000090c0c7224 */ /* 0x000fc800078e02ff */
[----:B------:R-:W-:Y:S01]  /*11d0*/  IMAD R6, R11, R9, RZ ;  /* 0x000000090b067224 */ /* 0x000fe200078e02ff */
[----:B------:R-:W-:-:S04]  /*11e0*/  ISETP.GE.AND P1, PT, R5, R12, PT ;  /* 0x0000000c0500720c */ /* 0x000fc80003f26270 */
[----:B------:R-:W-:Y:S01]  /*11f0*/  ISETP.GE.OR P1, PT, R7, R6, P1 ;  /* 0x000000060700720c */ /* 0x000fe20000f26670 */
[----:B------:R-:W-:-:S05]  /*1200*/  IMAD.HI.U32 R6, R5, R2, RZ ;  /* 0x0000000205067227 */ /* 0x000fca00078e00ff */
[----:B------:R-:W-:-:S04]  /*1210*/  SHF.R.U32.HI R6, RZ, R3, R6 ;  /* 0x00000003ff067219 */ /* 0x000fc80000011606 */
[----:B------:R-:W-:-:S03]  /*1220*/  SEL R6, R5, R6, !P0 ;  /* 0x0000000605067207 */ /* 0x000fc60004000000 */
[----:B------:R-:W-:Y:S01]  /*1230*/  @!P1 IMAD.HI.U32 R8, R7, R2, RZ ;  /* 0x0000000207089227 */ /* 0x000fe200078e00ff */
[----:B------:R-:W-:-:S04]  /*1240*/  IADD3 R2, PT, PT, -R6, RZ, RZ ;  /* 0x000000ff06027210 */ /* 0x000fc80007ffe1ff */
[----:B------:R-:W-:Y:S01]  /*1250*/  @!P1 SHF.R.U32.HI R8, RZ, R3, R8 ;  /* 0x00000003ff089219 */ /* 0x000fe20000011608 */
[----:B------:R-:W-:-:S03]  /*1260*/  IMAD R2, R9, R2, R5 ;  /* 0x0000000209027224 */ /* 0x000fc600078e0205 */
[----:B------:R-:W-:-:S05]  /*1270*/  @!P1 SEL R3, R7, R8, !P0 ;  /* 0x0000000807039207 */ /* 0x000fca0004000000 */
[--C-:B------:R-:W-:Y:S02]  /*1280*/  @!P1 IMAD.IADD R6, R6, 0x1, -R3.reuse ;  /* 0x0000000106069824 */ /* 0x100fe400078e0a03 */
[----:B------:R-:W-:Y:S01]  /*1290*/  @!P1 IMAD R3, R2, R11, R3 ;  /* 0x0000000b02039224 */ /* 0x000fe200078e0203 */
[----:B------:R-:W-:Y:S01]  /*12a0*/  IADD3 R2, PT, PT, -R7, RZ, RZ ;  /* 0x000000ff07027210 */ /* 0x000fe20007ffe1ff */
[----:B------:R-:W-:Y:S02]  /*12b0*/  @!P1 IMAD R5, R6, R9, R7 ;  /* 0x0000000906059224 */ /* 0x000fe400078e0207 */
[----:B------:R-:W-:Y:S02]  /*12c0*/  @!P1 IMAD.MOV.U32 R7, RZ, RZ, R3 ;  /* 0x000000ffff079224 */ /* 0x000fe400078e0003 */
[----:B------:R-:W-:Y:S02]  /*12d0*/  IMAD R2, R10, R2, R21 ;  /* 0x000000020a027224 */ /* 0x000fe400078e0215 */
[----:B------:R-:W-:-:S02]  /*12e0*/  IMAD R20, R5, R4, R13 ;  /* 0x0000000405147224 */ /* 0x000fc400078e020d */
[----:B------:R-:W-:Y:S02]  /*12f0*/  IMAD R21, R7, R10, R2 ;  /* 0x0000000a07157224 */ /* 0x000fe400078e0202 */
.L_x_16:
[----:B------:R-:W1:Y:S01]  /*1300*/  LDCU UR4, c[0x0][0xb30] ;  /* 0x00016600ff0477ac */ /* 0x000e620008000800 */
[----:B------:R-:W2:Y:S08]  /*1310*/  S2UR UR37, SR_CgaCtaId ;  /* 0x00000000002579c3 */ /* 0x000eb00000008800 */
[----:B------:R-:W3:Y:S01]  /*1320*/  LDC R72, c[0x0][0xb24] ;  /* 0x0002c900ff487b82 */ /* 0x000ee20000000800 */
[----:B-1----:R-:W-:-:S09]  /*1330*/  UISETP.NE.AND UP1, UPT, UR4, 0x1, UPT ;  /* 0x000000010400788c */ /* 0x002fd2000bf25270 */
[----:B--2---:R-:W-:Y:S05]  /*1340*/  BRA.U UP1, `(.L_x_17) ;  /* 0x0000000101407547 */ /* 0x004fea000b800000 */
[----:B------:R-:W1:Y:S08]  /*1350*/  LDC.64 R4, c[0x0][0xb10] ;  /* 0x0002c400ff047b82 */ /* 0x000e700000000a00 */
[----:B------:R-:W2:Y:S08]  /*1360*/  LDC.64 R2, c[0x0][0xb18] ;  /* 0x0002c600ff027b82 */ /* 0x000eb00000000a00 */
[----:B------:R-:W4:Y:S08]  /*1370*/  LDC R6, c[0x0][0xb20] ;  /* 0x0002c800ff067b82 */ /* 0x000f300000000800 */
[----:B------:R-:W3:Y:S01]  /*1380*/  LDC R8, c[0x0][0xb0c] ;  /* 0x0002c300ff087b82 */ /* 0x000ee20000000800 */
[----:B-1----:R-:W-:-:S05]  /*1390*/  IMAD.HI.U32 R4, R21, R4, RZ ;  /* 0x0000000415047227 */ /* 0x002fca00078e00ff */
[----:B------:R-:W-:Y:S01]  /*13a0*/  SHF.R.U32.HI R4, RZ, R5, R4 ;  /* 0x00000005ff047219 */ /* 0x000fe20000011604 */
[----:B--2---:R-:W-:Y:S01]  /*13b0*/  IMAD.HI.U32 R3, R20, R3, RZ ;  /* 0x0000000314037227 */ /* 0x004fe200078e00ff */
[----:B------:R-:W-:-:S04]  /*13c0*/  ISETP.NE.AND P0, PT, R2, 0x1, PT ;  /* 0x000000010200780c */ /* 0x000fc80003f05270 */
[----:B----4-:R-:W-:-:S04]  /*13d0*/  SHF.R.U32.HI R3, RZ, R6, R3 ;  /* 0x00000006ff037219 */ /* 0x010fc80000011603 */
[----:B------:R-:W-:Y:S02]  /*13e0*/  SEL R3, R20, R3, !P0 ;  /* 0x0000000314037207 */ /* 0x000fe40004000000 */
[----:B---3--:R-:W-:-:S04]  /*13f0*/  ISETP.NE.AND P1, PT, R8, 0x1, PT ;  /* 0x000000010800780c */ /* 0x008fc80003f25270 */
[----:B------:R-:W-:-:S05]  /*1400*/  SEL R4, R21, R4, !P1 ;  /* 0x0000000415047207 */ /* 0x000fca0004800000 */
[----:B------:R-:W-:Y:S02]  /*1410*/  IMAD.IADD R5, R3, 0x1, -R4 ;  /* 0x0000000103057824 */ /* 0x000fe400078e0a04 */
[----:B------:R-:W-:Y:S02]  /*1420*/  IMAD.IADD R3, R4, 0x1, -R3 ;  /* 0x0000000104037824 */ /* 0x000fe400078e0a03 */
[----:B------:R-:W-:Y:S02]  /*1430*/  IMAD R21, R5, R8, R21 ;  /* 0x0000000805157224 */ /* 0x000fe400078e0215 */
[----:B------:R-:W-:-:S07]  /*1440*/  IMAD R20, R3, R2, R20 ;  /* 0x0000000203147224 */ /* 0x000fce00078e0214 */
.L_x_17:
[----:B------:R-:W-:Y:S01]  /*1450*/  BAR.SYNC.DEFER_BLOCKING 0x0 ;  /* 0x0000000000007b1d */ /* 0x000fe20000010000 */
[----:B------:R-:W-:Y:S01]  /*1460*/  UISETP.NE.AND UP1, UPT, UR8, 0x2, UPT ;  /* 0x000000020800788c */ /* 0x000fe2000bf25270 */
[----:B------:R-:W-:Y:S02]  /*1470*/  ISETP.NE.OR P5, PT, R0, 0x2, !P5 ;  /* 0x000000020000780c */ /* 0x000fe40006fa5670 */
[----:B------:R-:W-:-:S06]  /*1480*/  LOP3.LUT R2, R189, 0x1f, RZ, 0xc0, !PT ;  /* 0x0000001fbd027812 */ /* 0x000fcc00078ec0ff */
[----:B------:R-:W-:Y:S05]  /*1490*/  BRA.U UP1, `(.L_x_18) ;  /* 0x0000001501747547 */ /* 0x000fea000b800000 */
[----:B------:R-:W1:Y:S01]  /*14a0*/  LDCU UR13, c[0x0][0x38c] ;  /* 0x00007180ff0d77ac */ /* 0x000e620008000800 */
[----:B------:R-:W2:Y:S01]  /*14b0*/  LDC R9, c[0x0][0x370] ;  /* 0x0000dc00ff097b82 */ /* 0x000ea20000000800 */
[----:B------:R-:W-:Y:S01]  /*14c0*/  PLOP3.LUT P1, PT, PT, PT, UP2, 0x80, 0x8 ;  /* 0x000000000008781c */ /* 0x000fe20003f2f028 */
[----:B------:R-:W-:Y:S01]  /*14d0*/  IMAD.MOV.U32 R15, RZ, RZ, 0x1 ;  /* 0x00000001ff0f7424 */ /* 0x000fe200078e00ff */
[----:B------:R-:W-:Y:S01]  /*14e0*/  ISETP.EQ.OR P4, PT, R2, RZ, P5 ;  /* 0x000000ff0200720c */ /* 0x000fe20002f82670 */
[----:B------:R-:W-:Y:S01]  /*14f0*/  IMAD.MOV.U32 R14, RZ, RZ, RZ ;  /* 0x000000ffff0e7224 */ /* 0x000fe200078e00ff */
[----:B------:R-:W-:Y:S02]  /*1500*/  PLOP3.LUT P1, PT, P1, PT, PT, 0x8, 0x80 ;  /* 0x000000000080781c */ /* 0x000fe40000f2e170 */
[----:B------:R-:W-:Y:S01]  /*1510*/  CS2R R12, SRZ ;  /* 0x00000000000c7805 */ /* 0x000fe2000001ff00 */
[----:B------:R-:W-:Y:S01]  /*1520*/  IMAD.MOV.U32 R10, RZ, RZ, 0x1 ;  /* 0x00000001ff0a7424 */ /* 0x000fe200078e00ff */
[----:B------:R-:W4:Y:S01]  /*1530*/  LDC R0, c[0x0][0x374] ;  /* 0x0000dd00ff007b82 */ /* 0x000f220000000800 */
[----:B------:R-:W2:Y:S01]  /*1540*/  LDCU.64 UR22, c[0x0][0x348] ;  /* 0x00006900ff1677ac */ /* 0x000ea20008000a00 */
[----:B------:R-:W-:Y:S01]  /*1550*/  UMOV UR6, URZ ;  /* 0x000000ff00067c82 */ /* 0x000fe20008000000 */
[----:B-1----:R-:W-:-:S04]  /*1560*/  UIADD3 UR5, UPT, UPT, UR13, 0x3f, URZ ;  /* 0x0000003f0d057890 */ /* 0x002fc8000fffe0ff */
[----:B------:R-:W-:-:S04]  /*1570*/  USHF.R.S32.HI UR4, URZ, 0x1f, UR5 ;  /* 0x0000001fff047899 */ /* 0x000fc80008011405 */
[----:B------:R-:W-:-:S04]  /*1580*/  ULEA.HI UR4, UR4, UR5, URZ, 0x6 ;  /* 0x0000000504047291 */ /* 0x000fc8000f8f30ff */
[----:B------:R-:W-:Y:S02]  /*1590*/  USHF.R.S32.HI UR15, URZ, 0x6, UR4 ;  /* 0x00000006ff0f7899 */ /* 0x000fe40008011404 */
[----:B------:R-:W-:Y:S02]  /*15a0*/  UIADD3 UR4, UPT, UPT, UR13, -0x1, URZ ;  /* 0xffffffff0d047890 */ /* 0x000fe4000fffe0ff */
[----:B------:R-:W-:Y:S02]  /*15b0*/  UISETP.LT.U32.AND UP0, UPT, UR15, 0xc, UPT ;  /* 0x0000000c0f00788c */ /* 0x000fe4000bf01070 */
[----:B------:R-:W-:Y:S02]  /*15c0*/  UISETP.GE.U32.AND UP1, UPT, UR4, -0x7f, UPT ;  /* 0xffffff810400788c */ /* 0x000fe4000bf26070 */
[----:B------:R-:W-:Y:S02]  /*15d0*/  USEL UR14, UR15, 0xc, UP0 ;  /* 0x0000000c0f0e7887 */ /* 0x000fe40008000000 */
[----:B------:R-:W-:-:S02]  /*15e0*/  UIADD3 UR13, UPT, UPT, UR13, 0x7e, URZ ;  /* 0x0000007e0d0d7890 */ /* 0x000fc4000fffe0ff */
[----:B------:R-:W-:Y:S02]  /*15f0*/  UIADD3 UR5, UPT, UPT, UR14, -0x1, URZ ;  /* 0xffffffff0e057890 */ /* 0x000fe4000fffe0ff */
[----:B------:R-:W-:-:S03]  /*1600*/  UIADD3 UR7, UPT, UPT, UR15, -UR14, URZ ;  /* 0x8000000e0f077290 */ /* 0x000fc6000fffe0ff */
[----:B------:R-:W-:-:S04]  /*1610*/  @UP1 UIADD3 UR5, UPT, UPT, UR14, URZ, URZ ;  /* 0x000000ff0e051290 */ /* 0x000fc8000fffe0ff */
[----:B--2---:R-:W-:-:S12]  /*1620*/  UIADD3 UR5, UPT, UPT, UR5, 0x1, URZ ;  /* 0x0000000105057890 */ /* 0x004fd8000fffe0ff */
.L_x_36:
[----:B------:R-:W-:Y:S01]  /*1630*/  UISETP.NE.AND UP0, UPT, UR37, URZ, UPT ;  /* 0x000000ff2500728c */ /* 0x000fe2000bf05270 */
[----:B------:R-:W1:Y:S08]  /*1640*/  S2UR UR37, SR_CgaCtaId ;  /* 0x00000000002579c3 */ /* 0x000e700000008800 */
[----:B------:R-:W-:Y:S05]  /*1650*/  BRA.U UP0, `(.L_x_19) ;  /* 0x0000000100347547 */ /* 0x000fea000b800000 */
[----:B------:R-:W2:Y:S01]  /*1660*/  S2R R2, SR_CgaCtaId ;  /* 0x0000000000027919 */ /* 0x000ea20000008800 */
[----:B------:R-:W-:-:S04]  /*1670*/  MOV R3, 0x400 ;  /* 0x0000040000037802 */ /* 0x000fc80000000f00 */
[----:B--2---:R-:W-:Y:S02]  /*1680*/  LEA R3, R2, R3, 0x18 ;  /* 0x0000000302037211 */ /* 0x004fe400078ec0ff */
[----:B------:R-:W-:-:S03]  /*1690*/  SHF.L.U32 R2, R10, 0x1f, RZ ;  /* 0x0000001f0a027819 */ /* 0x000fc600000006ff */
[----:B------:R-:W-:-:S04]  /*16a0*/  IMAD R3, R12, 0x8, R3 ;  /* 0x000000080c037824 */ /* 0x000fc800078e0203 */
[----:B------:R-:W2:Y:S02]  /*16b0*/  SYNCS.PHASECHK.TRANS64.TRYWAIT P0, [R3+URZ+0x160], R2 ;  /* 0x00016002030075a7 */ /* 0x000ea400080011ff */
[----:B--2---:R-:W-:Y:S05]  /*16c0*/  @!P0 BRA `(.L_x_20) ;  /* 0x0000006c00f48947 */ /* 0x004fea0003800000 */
.L_x_115:
[----:B------:R-:W-:Y:S01]  /*16d0*/  VIADD R12, R12, 0x1 ;  /* 0x000000010c0c7836 */ /* 0x000fe20000000000 */
[----:B------:R2:W-:Y:S04]  /*16e0*/  SYNCS.ARRIVE.TRANS64.A1T0 RZ, [R3+URZ+0x150], RZ ;  /* 0x000150ff03ff79a7 */ /* 0x0005e800081000ff */
[----:B------:R-:W-:-:S04]  /*16f0*/  ISETP.NE.AND P0, PT, R12, 0x2, PT ;  /* 0x000000020c00780c */ /* 0x000fc80003f05270 */
[----:B------:R-:W-:Y:S02]  /*1700*/  SEL R12, R12, RZ, P0 ;  /* 0x000000ff0c0c7207 */ /* 0x000fe40000000000 */
[----:B--2---:R-:W-:-:S04]  /*1710*/  SEL R3, RZ, 0x1, P0 ;  /* 0x00000001ff037807 */ /* 0x004fc80000000000 */
[----:B------:R-:W-:-:S07]  /*1720*/  LOP3.LUT R10, R10, R3, RZ, 0x3c, !PT ;  /* 0x000000030a0a7212 */ /* 0x000fce00078e3cff */
.L_x_19:
[----:B------:R-:W-:Y:S01]  /*1730*/  UMOV UR4, 0x400 ;  /* 0x0000040000047882 */ /* 0x000fe20000000000 */
[----:B------:R-:W-:Y:S01]  /*1740*/  SHF.L.U32 R2, R15, 0x1f, RZ ;  /* 0x0000001f0f027819 */ /* 0x000fe200000006ff */
[----:B-1----:R-:W-:Y:S01]  /*1750*/  ULEA UR4, UR37, UR4, 0x18 ;  /* 0x0000000425047291 */ /* 0x002fe2000f8ec0ff */
[----:B------:R-:W-:Y:S01]  /*1760*/  R2UR UR34, R21 ;  /* 0x00000000152272ca */ /* 0x000fe200000e0000 */
[----:B------:R-:W-:Y:S01]  /*1770*/  UISETP.GE.U32.AND UP0, UPT, UR13, 0x7f, UPT ;  /* 0x0000007f0d00788c */ /* 0x000fe2000bf06070 */
[----:B------:R-:W-:Y:S01]  /*1780*/  R2UR UR10, R20 ;  /* 0x00000000140a72ca */ /* 0x000fe200000e0000 */
[----:B------:R-:W-:Y:S01]  /*1790*/  ULEA UR8, UR6, UR4, 0x3 ;  /* 0x0000000406087291 */ /* 0x000fe2000f8e18ff */
[----:B------:R-:W-:-:S08]  /*17a0*/  UMOV UR24, URZ ;  /* 0x000000ff00187c82 */ /* 0x000fd00008000000 */
[----:B------:R1:W2:Y:S01]  /*17b0*/  SYNCS.PHASECHK.TRANS64.TRYWAIT P0, [UR8+0x60], R2 ;  /* 0x00006002ff0075a7 */ /* 0x0002a20008001108 */
[----:B------:R-:W-:Y:S02]  /*17c0*/  USHF.L.U32 UR34, UR34, 0x7, URZ ;  /* 0x0000000722227899 */ /* 0x000fe400080006ff */
[----:B------:R-:W-:Y:S01]  /*17d0*/  USHF.L.U32 UR10, UR10, 0x7, URZ ;  /* 0x000000070a0a7899 */ /* 0x000fe200080006ff */
[----:B------:R-:W-:Y:S11]  /*17e0*/  BRA.U !UP0, `(.L_x_21) ;  /* 0x0000000108a47547 */ /* 0x000ff6000b800000 */
[----:B------:R-:W-:Y:S01]  /*17f0*/  UMOV UR16, URZ ;  /* 0x000000ff00107c82 */ /* 0x000fe20008000000 */
[----:B------:R-:W-:-:S05]  /*1800*/  UMOV UR17, UR6 ;  /* 0x0000000600117c82 */ /* 0x000fca0008000000 */
.L_x_26:
[----:B-1----:R-:W-:Y:S01]  /*1810*/  ULEA UR33, UR17, UR4, 0x3 ;  /* 0x0000000411217291 */ /* 0x002fe2000f8e18ff */
[----:B--2---:R-:W-:Y:S01]  /*1820*/  @!P5 MOV R3, 0x4000 ;  /* 0x000040000003d802 */ /* 0x004fe20000000f00 */
[----:B--2---:R-:W-:Y:S10]  /*1830*/  @P0 BRA `(.L_x_22) ;  /* 0x00000000000c0947 */ /* 0x004ff40003800000 */
[----:B------:R-:W-:-:S04]  /*1840*/  SHF.L.U32 R5, R15, 0x1f, RZ ;  /* 0x0000001f0f057819 */ /* 0x000fc800000006ff */
[----:B------:R-:W2:Y:S02]  /*1850*/  SYNCS.PHASECHK.TRANS64.TRYWAIT P0, [UR33+0x60], R5 ;  /* 0x00006005ff0075a7 */ /* 0x000ea40008001121 */
[----:B--2---:R-:W-:Y:S05]  /*1860*/  @!P0 BRA `(.L_x_23) ;  /* 0x0000006c00a08947 */ /* 0x004fea0003800000 */
.L_x_22:
[----:B------:R2:W-:Y:S01]  /*1870*/  @!P5 SYNCS.ARRIVE.TRANS64 RZ, [UR33], R3 ;  /* 0x00000003ffffd9a7 */ /* 0x0005e20008000021 */
[----:B------:R-:W-:Y:S04]  /*1880*/  BSSY.RECONVERGENT B0, `(.L_x_24) ;  /* 0x0000003000007945 */ /* 0x000fe80003800200 */
[----:B------:R-:W-:Y:S05]  /*1890*/  @P4 BRA `(.L_x_25) ;  /* 0x0000000000044947 */ /* 0x000fea0003800000 */
[----:B------:R-:W-:Y:S05]  /*18a0*/  BPT.TRAP 0x1 ;  /* 0x000000040000795c */ /* 0x000fea0000300000 */
.L_x_25:
[----:B------:R-:W-:Y:S05]  /*18b0*/  BSYNC.RECONVERGENT B0 ;  /* 0x0000000000007941 */ /* 0x000fea0003800200 */
.L_x_24:
[----:B------:R-:W-:Y:S02]  /*18c0*/  UIADD3 UR6, UPT, UPT, UR17, 0x1, URZ ;  /* 0x0000000111067890 */ /* 0x000fe4000fffe0ff */
[----:B------:R-:W-:Y:S02]  /*18d0*/  UIADD3 UR26, UP1, UPT, UR22, 0x80, URZ ;  /* 0x00000080161a7890 */ /* 0x000fe4000ff3e0ff */
[----:B------:R-:W-:Y:S02]  /*18e0*/  UISETP.NE.AND UP0, UPT, UR6, 0xc, UPT ;  /* 0x0000000c0600788c */ /* 0x000fe4000bf05270 */
[----:B------:R-:W-:Y:S02]  /*18f0*/  USHF.L.U32 UR35, UR16, 0x6, URZ ;  /* 0x0000000610237899 */ /* 0x000fe400080006ff */
[----:B------:R-:W-:Y:S02]  /*1900*/  USEL UR9, URZ, 0x1, UP0 ;  /* 0x00000001ff097887 */ /* 0x000fe40008000000 */
[----:B------:R-:W-:-:S02]  /*1910*/  USEL UR6, UR6, URZ, UP0 ;  /* 0x000000ff06067287 */ /* 0x000fc40008000000 */
[----:B------:R-:W-:Y:S02]  /*1920*/  UIADD3 UR20, UP0, UPT, UR22, 0x180, URZ ;  /* 0x0000018016147890 */ /* 0x000fe4000ff1e0ff */
[----:B------:R-:W-:Y:S01]  /*1930*/  ULEA UR8, UR6, UR4, 0x3 ;  /* 0x0000000406087291 */ /* 0x000fe2000f8e18ff */
[----:B------:R-:W-:Y:S01]  /*1940*/  LOP3.LUT R15, R15, UR9, RZ, 0x3c, !PT ;  /* 0x000000090f0f7c12 */ /* 0x000fe2000f8e3cff */
[----:B------:R-:W-:Y:S02]  /*1950*/  UIADD3.X UR27, UPT, UPT, URZ, UR23, URZ, UP1, !UPT ;  /* 0x00000017ff1b7290 */ /* 0x000fe40008ffe4ff */
[----:B------:R-:W-:Y:S01]  /*1960*/  UIADD3.X UR21, UPT, UPT, URZ, UR23, URZ, UP0, !UPT ;  /* 0x00000017ff157290 */ /* 0x000fe200087fe4ff */
[----:B-1----:R-:W-:Y:S01]  /*1970*/  SHF.L.U32 R2, R15, 0x1f, RZ ;  /* 0x0000001f0f027819 */ /* 0x002fe200000006ff */
[----:B------:R-:W-:Y:S01]  /*1980*/  UMOV UR18, 0x0 ;  /* 0x0000000000127882 */ /* 0x000fe20000000000 */
[----:B------:R-:W-:Y:S01]  /*1990*/  UMOV UR19, 0x10000000 ;  /* 0x1000000000137882 */ /* 0x000fe20000000000 */
[----:B------:R-:W-:Y:S01]  /*19a0*/  UMOV UR12, UR36 ;  /* 0x00000024000c7c82 */ /* 0x000fe20008000000 */
[----:B------:R1:W1:Y:S01]  /*19b0*/  SYNCS.PHASECHK.TRANS64.TRYWAIT P0, [UR8+0x60], R2 ;  /* 0x00006002ff0075a7 */ /* 0x0002620008001108 */
[----:B------:R-:W-:Y:S01]  /*19c0*/  ULEA UR8, UR17, UR4, 0xd ;  /* 0x0000000411087291 */ /* 0x000fe2000f8e68ff */
[----:B------:R-:W-:Y:S01]  /*19d0*/  UMOV UR9, UR33 ;  /* 0x0000002100097c82 */ /* 0x000fe20008000000 */
[----:B------:R-:W-:-:S02]  /*19e0*/  UMOV UR11, UR35 ;  /* 0x00000023000b7c82 */ /* 0x000fc40008000000 */
[----:B------:R-:W-:Y:S02]  /*19f0*/  UIADD3 UR32, UPT, UPT, UR8, 0x8400, URZ ;  /* 0x0000840008207890 */ /* 0x000fe4000fffe0ff */
[----:B------:R-:W-:Y:S02]  /*1a00*/  UIADD3 UR8, UPT, UPT, UR8, 0x20400, URZ ;  /* 0x0002040008087890 */ /* 0x000fe4000fffe0ff */
[----:B------:R-:W-:Y:S01]  /*1a10*/  UIADD3 UR16, UPT, UPT, UR16, 0x1, URZ ;  /* 0x0000000110107890 */ /* 0x000fe2000fffe0ff */
[----:B------:R-:W-:Y:S01]  /*1a20*/  UMOV UR24, UR5 ;  /* 0x0000000500187c82 */ /* 0x000fe20008000000 */
[----:B------:R-:W-:Y:S02]  /*1a30*/  UMOV UR17, UR6 ;  /* 0x0000000600117c82 */ /* 0x000fe40008000000 */
[----:B------:R-:W-:Y:S01]  /*1a40*/  UISETP.NE.AND UP0, UPT, UR16, UR5, UPT ;  /* 0x000000051000728c */ /* 0x000fe2000bf05270 */
[----:B------:R1:W-:Y:S02]  /*1a50*/  UTMALDG.3D [UR32], [UR26], desc[UR18] ;  /* 0x000012201a0075b4 */ /* 0x0003e40008011000 */
[----:B------:R1:W-:Y:S06]  /*1a60*/  UTMALDG.3D [UR8], [UR20], desc[UR18] ;  /* 0x00001208140075b4 */ /* 0x0003ec0008011000 */
[----:B------:R-:W-:Y:S05]  /*1a70*/  BRA.U UP0, `(.L_x_26) ;  /* 0xfffffffd00647547 */ /* 0x000fea000b83ffff */
.L_x_21:
[----:B-1----:R-:W-:Y:S01]  /*1a80*/  ULEA UR8, UR6, UR4, 0x3 ;  /* 0x0000000406087291 */ /* 0x002fe2000f8e18ff */
[----:B------:R-:W-:Y:S01]  /*1a90*/  SHF.L.U32 R2, R15, 0x1f, RZ ;  /* 0x0000001f0f027819 */ /* 0x000fe200000006ff */
[----:B------:R-:W-:Y:S01]  /*1aa0*/  @!P1 SYNCS.ARRIVE.TRANS64.A1T0 RZ, [UR4+0xe8], RZ ;  /* 0x0000e8ffffff99a7 */ /* 0x000fe20008100004 */
[----:B------:R-:W-:-:S06]  /*1ab0*/  UISETP.GT.AND UP0, UPT, UR15, UR14, UPT ;  /* 0x0000000e0f00728c */ /* 0x000fcc000bf04270 */
[----:B--2---:R1:W2:Y:S03]  /*1ac0*/  SYNCS.PHASECHK.TRANS64.TRYWAIT P0, [UR8+0x60], R2 ;  /* 0x00006002ff0075a7 */ /* 0x0042a60008001108 */
[----:B------:R-:W-:Y:S05]  /*1ad0*/  BRA.U !UP0, `(.L_x_27) ;  /* 0x0000000108a87547 */ /* 0x000fea000b800000 */
[----:B------:R-:W-:Y:S01]  /*1ae0*/  UIADD3 UR21, UPT, UPT, UR7, UR24, URZ ;  /* 0x0000001807157290 */ /* 0x000fe2000fffe0ff */
[----:B------:R-:W-:-:S11]  /*1af0*/  UMOV UR25, UR6 ;  /* 0x0000000600197c82 */ /* 0x000fd60008000000 */
.L_x_32:
[----:B-1----:R-:W-:Y:S01]  /*1b00*/  ULEA UR17, UR25, UR4, 0x3 ;  /* 0x0000000419117291 */ /* 0x002fe2000f8e18ff */
[----:B--2---:R-:W-:Y:S01]  /*1b10*/  @!P5 MOV R3, 0x4000 ;  /* 0x000040000003d802 */ /* 0x004fe20000000f00 */
[----:B--2---:R-:W-:Y:S10]  /*1b20*/  @P0 BRA `(.L_x_28) ;  /* 0x00000000000c0947 */ /* 0x004ff40003800000 */
[----:B------:R-:W-:-:S04]  /*1b30*/  SHF.L.U32 R5, R15, 0x1f, RZ ;  /* 0x0000001f0f057819 */ /* 0x000fc800000006ff */
[----:B------:R-:W2:Y:S02]  /*1b40*/  SYNCS.PHASECHK.TRANS64.TRYWAIT P0, [UR17+0x60], R5 ;  /* 0x00006005ff0075a7 */ /* 0x000ea40008001111 */
[----:B--2---:R-:W-:Y:S05]  /*1b50*/  @!P0 BRA `(.L_x_29) ;  /* 0x0000006800fc8947 */ /* 0x004fea0003800000 */
.L_x_28:
[----:B------:R2:W-:Y:S01]  /*1b60*/  @!P5 SYNCS.ARRIVE.TRANS64 RZ, [UR17], R3 ;  /* 0x00000003ffffd9a7 */ /* 0x0005e20008000011 */
[----:B------:R-:W-:Y:S04]  /*1b70*/  BSSY.RECONVERGENT B0, `(.L_x_30) ;  /* 0x0000003000007945 */ /* 0x000fe80003800200 */
[----:B------:R-:W-:Y:S05]  /*1b80*/  @P4 BRA `(.L_x_31) ;  /* 0x0000000000044947 */ /* 0x000fea0003800000 */
[----:B------:R-:W-:Y:S05]  /*1b90*/  BPT.TRAP 0x1 ;  /* 0x000000040000795c */ /* 0x000fea0000300000 */
.L_x_31:
[----:B------:R-:W-:Y:S05]  /*1ba0*/  BSYNC.RECONVERGENT B0 ;  /* 0x0000000000007941 */ /* 0x000fea0003800200 */
.L_x_30:
        /* <DEDUP_REMOVED lines=20> */
[----:B------:R-:W-:Y:S01]  /*1cf0*/  UIADD3 UR8, UPT, UPT, UR8, 0x20400, URZ ;  /* 0x0002040008087890 */ /* 0x000fe2000fffe0ff */
[----:B------:R-:W-:Y:S01]  /*1d00*/  UMOV UR9, UR17 ;  /* 0x0000001100097c82 */ /* 0x000fe20008000000 */
[----:B------:R-:W-:Y:S01]  /*1d10*/  UMOV UR11, UR19 ;  /* 0x00000013000b7c82 */ /* 0x000fe20008000000 */
[----:B------:R-:W-:Y:S01]  /*1d20*/  UIADD3 UR24, UPT, UPT, UR24, 0x1, URZ ;  /* 0x0000000118187890 */ /* 0x000fe2000fffe0ff */
[----:B------:R-:W-:-:S03]  /*1d30*/  UMOV UR25, UR6 ;  /* 0x0000000600197c82 */ /* 0x000fc60008000000 */
[----:B------:R1:W-:Y:S01]  /*1d40*/  UTMALDG.3D [UR16], [UR30], desc[UR26] ;  /* 0x00001a101e0075b4 */ /* 0x0003e20008011000 */
[----:B------:R-:W-:Y:S01]  /*1d50*/  UISETP.NE.AND UP0, UPT, UR24, UR21, UPT ;  /* 0x000000151800728c */ /* 0x000fe2000bf05270 */
[----:B------:R1:W-:Y:S08]  /*1d60*/  UTMALDG.3D [UR8], [UR28], desc[UR26] ;  /* 0x00001a081c0075b4 */ /* 0x0003f00008011000 */
[----:B------:R-:W-:Y:S05]  /*1d70*/  BRA.U UP0, `(.L_x_32) ;  /* 0xfffffffd00607547 */ /* 0x000fea000b83ffff */
.L_x_27:
[C---:B-1----:R-:W-:Y:S01]  /*1d80*/  LEA R2, R14.reuse, UR4, 0x3 ;  /* 0x000000040e027c11 */ /* 0x042fe2000f8e18ff */
[----:B------:R-:W-:Y:S01]  /*1d90*/  NOP ;  /* 0x0000000000007918 */ /* 0x000fe20000000000 */
[----:B--2---:R-:W-:Y:S02]  /*1da0*/  SHF.L.U32 R3, R13, 0x1f, RZ ;  /* 0x0000001f0d037819 */ /* 0x004fe400000006ff */
[----:B------:R-:W-:Y:S02]  /*1db0*/  LEA R4, R14, UR4, 0x4 ;  /* 0x000000040e047c11 */ /* 0x000fe4000f8e20ff */
[----:B------:R-:W1:Y:S02]  /*1dc0*/  SYNCS.PHASECHK.TRANS64.TRYWAIT P0, [R2+URZ+0xf0], R3 ;  /* 0x0000f003020075a7 */ /* 0x000e6400080011ff */
[----:B-1----:R-:W-:Y:S05]  /*1dd0*/  @!P0 BRA `(.L_x_33) ;  /* 0x0000006800748947 */ /* 0x002fea0003800000 */
.L_x_118:
[----:B------:R-:W2:Y:S01]  /*1de0*/  LDS.128 R4, [R4+0x180] ;  /* 0x0001800004047984 */ /* 0x000ea20000000c00 */
[----:B---3--:R-:W-:Y:S01]  /*1df0*/  ISETP.GE.AND P0, PT, R72, 0x1, PT ;  /* 0x000000014800780c */ /* 0x008fe20003f06270 */
[----:B-1----:R-:W-:Y:S01]  /*1e00*/  VIADD R2, R2, 0x100 ;  /* 0x0000010002027836 */ /* 0x002fe20000000000 */
[----:B------:R-:W-:Y:S01]  /*1e10*/  @!PT LDS RZ, [RZ] ;  /* 0x00000000fffff984 */ /* 0x000fe20000000800 */
[----:B------:R-:W-:Y:S01]  /*1e20*/  @!PT LDS RZ, [RZ] ;  /* 0x00000000fffff984 */ /* 0x000fe20000000800 */
[----:B------:R-:W-:Y:S01]  /*1e30*/  @!PT LDS RZ, [RZ] ;  /* 0x00000000fffff984 */ /* 0x000fe20000000800 */
[----:B------:R-:W-:Y:S01]  /*1e40*/  @!PT LDS RZ, [RZ] ;  /* 0x00000000fffff984 */ /* 0x000fe20000000800 */
[----:B------:R1:W-:Y:S06]  /*1e50*/  MEMBAR.ALL.CTA ;  /* 0x0000000000007992 */ /* 0x0003ec0000008000 */
[----:B-1----:R-:W1:Y:S01]  /*1e60*/  FENCE.VIEW.ASYNC.S ;  /* 0x00000000000073c6 */ /* 0x002e620000000000 */
[----:B------:R-:W-:-:S04]  /*1e70*/  PRMT R2, RZ, 0x654, R2 ;  /* 0x00000654ff027816 */ /* 0x000fc80000000002 */
[----:B-1----:R1:W-:Y:S01]  /*1e80*/  SYNCS.ARRIVE.TRANS64.RED.A1T0 RZ, [R2+URZ], RZ ;  /* 0x000000ff02ff79a7 */ /* 0x0023e200081004ff */
[----:B--2---:R-:W-:-:S13]  /*1e90*/  LOP3.LUT P2, RZ, R6, 0x1, RZ, 0xc0, !PT ;  /* 0x0000000106ff7812 */ /* 0x004fda000784c0ff */
[----:B------:R-:W-:Y:S01]  /*1ea0*/  @P2 SHF.R.U32.HI R3, RZ, 0x10, R5 ;  /* 0x00000010ff032819 */ /* 0x000fe20000011605 */
[----:B------:R-:W-:Y:S01]  /*1eb0*/  VOTEU.ANY UP0, P2 ;  /* 0x0000000000ff7886 */ /* 0x000fe20001000100 */
[----:B------:R-:W-:Y:S02]  /*1ec0*/  @P2 MOV R11, R4 ;  /* 0x00000004000b2202 */ /* 0x000fe40000000f00 */
[----:B------:R-:W-:Y:S02]  /*1ed0*/  @P2 R2UR.BROADCAST UR8, R3 ;  /* 0x00000000030822ca */ /* 0x000fe400008e0000 */
[----:B------:R-:W-:-:S11]  /*1ee0*/  @P2 LOP3.LUT R8, R5, 0xffff, RZ, 0xc0, !PT ;  /* 0x0000ffff05082812 */ /* 0x000fd600078ec0ff */
[----:B------:R-:W-:Y:S01]  /*1ef0*/  @UP0 UMOV UR36, UR8 ;  /* 0x0000000800240c82 */ /* 0x000fe20008000000 */
[----:B-1----:R-:W-:Y:S05]  /*1f00*/  @!P0 BRA `(.L_x_34) ;  /* 0x0000000000b88947 */ /* 0x002fea0003800000 */
[----:B------:R-:W4:Y:S01]  /*1f10*/  LDC.64 R4, c[0x0][0xb18] ;  /* 0x0002c600ff047b82 */ /* 0x000f220000000a00 */
[----:B------:R-:W-:-:S07]  /*1f20*/  ISETP.NE.AND P3, PT, R72, 0x1, PT ;  /* 0x000000014800780c */ /* 0x000fce0003f65270 */
[----:B------:R-:W1:Y:S08]  /*1f30*/  LDC.64 R6, c[0x0][0xb10] ;  /* 0x0002c400ff067b82 */ /* 0x000e700000000a00 */
[----:B------:R-:W2:Y:S08]  /*1f40*/  LDC R16, c[0x0][0xb20] ;  /* 0x0002c800ff107b82 */ /* 0x000eb00000000800 */
[----:B------:R-:W3:Y:S01]  /*1f50*/  LDC R18, c[0x0][0xb0c] ;  /* 0x0002c300ff127b82 */ /* 0x000ee20000000800 */
[----:B----4-:R-:W-:Y:S01]  /*1f60*/  IMAD.HI.U32 R17, R0, R5, RZ ;  /* 0x0000000500117227 */ /* 0x010fe200078e00ff */
[----:B------:R-:W-:-:S03]  /*1f70*/  ISETP.NE.AND P0, PT, R4, 0x1, PT ;  /* 0x000000010400780c */ /* 0x000fc60003f05270 */
[----:B------:R-:W-:-:S03]  /*1f80*/  IMAD.HI.U32 R5, R8, R5, RZ ;  /* 0x0000000508057227 */ /* 0x000fc600078e00ff */
[----:B------:R-:W4:Y:S01]  /*1f90*/  LDC.64 R2, c[0x0][0xb28] ;  /* 0x0002ca00ff027b82 */ /* 0x000f220000000a00 */
[----:B-1----:R-:W-:-:S04]  /*1fa0*/  IMAD.HI.U32 R20, R9, R6, RZ ;  /* 0x0000000609147227 */ /* 0x002fc800078e00ff */
[----:B------:R-:W-:Y:S01]  /*1fb0*/  IMAD.HI.U32 R22, R11, R6, RZ ;  /* 0x000000060b167227 */ /* 0x000fe200078e00ff */
[----:B------:R-:W-:Y:S02]  /*1fc0*/  SHF.R.U32.HI R20, RZ, R7, R20 ;  /* 0x00000007ff147219 */ /* 0x000fe40000011614 */
[-C--:B--2---:R-:W-:Y:S02]  /*1fd0*/  SHF.R.U32.HI R17, RZ, R16.reuse, R17 ;  /* 0x00000010ff117219 */ /* 0x084fe40000011611 */
[----:B------:R-:W-:Y:S02]  /*1fe0*/  SHF.R.U32.HI R5, RZ, R16, R5 ;  /* 0x00000010ff057219 */ /* 0x000fe40000011605 */
[----:B------:R-:W-:Y:S02]  /*1ff0*/  SEL R17, R0, R17, !P0 ;  /* 0x0000001100117207 */ /* 0x000fe40004000000 */
[----:B------:R-:W-:Y:S02]  /*2000*/  SHF.R.U32.HI R22, RZ, R7, R22 ;  /* 0x00000007ff167219 */ /* 0x000fe40000011616 */
[----:B---3--:R-:W-:-:S02]  /*2010*/  ISETP.NE.AND P1, PT, R18, 0x1, PT ;  /* 0x000000011200780c */ /* 0x008fc40003f25270 */
[----:B------:R-:W-:Y:S02]  /*2020*/  SEL R5, R8, R5, !P0 ;  /* 0x0000000508057207 */ /* 0x000fe40004000000 */
[----:B------:R-:W-:Y:S02]  /*2030*/  SEL R19, R9, R20, !P1 ;  /* 0x0000001409137207 */ /* 0x000fe40004800000 */
[----:B------:R-:W-:Y:S01]  /*2040*/  SEL R7, R11, R22, !P1 ;  /* 0x000000160b077207 */ /* 0x000fe20004800000 */
[----:B----4-:R-:W-:-:S04]  /*2050*/  IMAD.HI.U32 R20, R17, R2, RZ ;  /* 0x0000000211147227 */ /* 0x010fc800078e00ff */
[----:B------:R-:W-:Y:S01]  /*2060*/  IMAD.HI.U32 R6, R19, R2, RZ ;  /* 0x0000000213067227 */ /* 0x000fe200078e00ff */
[----:B------:R-:W-:-:S04]  /*2070*/  @P3 SHF.R.U32.HI R17, RZ, R3, R20 ;  /* 0x00000003ff113219 */ /* 0x000fc80000011614 */
[----:B------:R-:W-:Y:S01]  /*2080*/  @P3 SHF.R.U32.HI R19, RZ, R3, R6 ;  /* 0x00000003ff133219 */ /* 0x000fe20000011606 */
[----:B------:R-:W-:-:S04]  /*2090*/  IMAD R17, R72, R17, RZ ;  /* 0x0000001148117224 */ /* 0x000fc800078e02ff */
[----:B------:R-:W-:Y:S01]  /*20a0*/  IMAD R6, R72, R19, RZ ;  /* 0x0000001348067224 */ /* 0x000fe200078e02ff */
[C---:B------:R-:W-:Y:S02]  /*20b0*/  ISETP.GE.AND P0, PT, R5.reuse, R17, PT ;  /* 0x000000110500720c */ /* 0x040fe40003f06270 */
[----:B------:R-:W-:Y:S02]  /*20c0*/  IADD3 R17, PT, PT, -R5, RZ, RZ ;  /* 0x000000ff05117210 */ /* 0x000fe40007ffe1ff */
[----:B------:R-:W-:Y:S01]  /*20d0*/  ISETP.GE.OR P0, PT, R7, R6, P0 ;  /* 0x000000060700720c */ /* 0x000fe20000706670 */
[----:B------:R-:W-:-:S04]  /*20e0*/  IMAD.HI.U32 R6, R5, R2, RZ ;  /* 0x0000000205067227 */ /* 0x000fc800078e00ff */
[----:B------:R-:W-:Y:S01]  /*20f0*/  IMAD R8, R4, R17, R8 ;  /* 0x0000001104087224 */ /* 0x000fe200078e0208 */
[----:B------:R-:W-:-:S04]  /*2100*/  SHF.R.U32.HI R6, RZ, R3, R6 ;  /* 0x00000003ff067219 */ /* 0x000fc80000011606 */
[----:B------:R-:W-:-:S03]  /*2110*/  SEL R6, R5, R6, !P3 ;  /* 0x0000000605067207 */ /* 0x000fc60005800000 */
[----:B------:R-:W-:-:S04]  /*2120*/  @!P0 IMAD.HI.U32 R16, R7, R2, RZ ;  /* 0x0000000207108227 */ /* 0x000fc800078e00ff */
[----:B------:R-:W-:Y:S01]  /*2130*/  IMAD.MOV R2, RZ, RZ, -R6 ;  /* 0x000000ffff027224 */ /* 0x000fe200078e0a06 */
[----:B------:R-:W-:-:S03]  /*2140*/  @!P0 SHF.R.U32.HI R16, RZ, R3, R16 ;  /* 0x00000003ff108219 */ /* 0x000fc60000011610 */
[----:B------:R-:W-:Y:S01]  /*2150*/  IMAD R2, R72, R2, R5 ;  /* 0x0000000248027224 */ /* 0x000fe200078e0205 */
        /* <DEDUP_REMOVED lines=9> */
.L_x_34:
[----:B------:R-:W1:Y:S02]  /*21f0*/  LDCU UR8, c[0x0][0xb30] ;  /* 0x00016600ff0877ac */ /* 0x000e640008000800 */
[----:B-1----:R-:W-:-:S09]  /*2200*/  UISETP.NE.AND UP0, UPT, UR8, 0x1, UPT ;  /* 0x000000010800788c */ /* 0x002fd2000bf05270 */
[----:B------:R-:W-:Y:S05]  /*2210*/  BRA.U UP0, `(.L_x_35) ;  /* 0x0000000100407547 */ /* 0x000fea000b800000 */
[----:B------:R-:W1:Y:S08]  /*2220*/  LDC.64 R4, c[0x0][0xb10] ;  /* 0x0002c400ff047b82 */ /* 0x000e700000000a00 */
[----:B------:R-:W2:Y:S08]  /*2230*/  LDC.64 R2, c[0x0][0xb18] ;  /* 0x0002c600ff027b82 */ /* 0x000eb00000000a00 */
[----:B------:R-:W3:Y:S08]  /*2240*/  LDC R6, c[0x0][0xb20] ;  /* 0x0002c800ff067b82 */ /* 0x000ef00000000800 */
[----:B------:R-:W4:Y:S01]  /*2250*/  LDC R16, c[0x0][0xb0c] ;  /* 0x0002c300ff107b82 */ /* 0x000f220000000800 */
[----:B-1----:R-:W-:-:S05]  /*2260*/  IMAD.HI.U32 R4, R11, R4, RZ ;  /* 0x000000040b047227 */ /* 0x002fca00078e00ff */
[----:B------:R-:W-:Y:S01]  /*2270*/  SHF.R.U32.HI R4, RZ, R5, R4 ;  /* 0x00000005ff047219 */ /* 0x000fe20000011604 */
[----:B--2---:R-:W-:Y:S01]  /*2280*/  IMAD.HI.U32 R3, R8, R3, RZ ;  /* 0x0000000308037227 */ /* 0x004fe200078e00ff */
[----:B------:R-:W-:-:S04]  /*2290*/  ISETP.NE.AND P0, PT, R2, 0x1, PT ;  /* 0x000000010200780c */ /* 0x000fc80003f05270 */
[----:B---3--:R-:W-:-:S04]  /*22a0*/  SHF.R.U32.HI R3, RZ, R6, R3 ;  /* 0x00000006ff037219 */ /* 0x008fc80000011603 */
[----:B------:R-:W-:Y:S02]  /*22b0*/  SEL R3, R8, R3, !P0 ;  /* 0x0000000308037207 */ /* 0x000fe40004000000 */
[----:B----4-:R-:W-:-:S04]  /*22c0*/  ISETP.NE.AND P1, PT, R16, 0x1, PT ;  /* 0x000000011000780c */ /* 0x010fc80003f25270 */
[----:B------:R-:W-:-:S05]  /*22d0*/  SEL R4, R11, R4, !P1 ;  /* 0x000000040b047207 */ /* 0x000fca0004800000 */
[----:B------:R-:W-:Y:S02]  /*22e0*/  IMAD.IADD R5, R3, 0x1, -R4 ;  /* 0x0000000103057824 */ /* 0x000fe400078e0a04 */
[----:B------:R-:W-:Y:S02]  /*22f0*/  IMAD.IADD R3, R4, 0x1, -R3 ;  /* 0x0000000104037824 */ /* 0x000fe400078e0a03 */
[----:B------:R-:W-:Y:S02]  /*2300*/  IMAD R11, R5, R16, R11 ;  /* 0x00000010050b7224 */ /* 0x000fe400078e020b */
[----:B------:R-:W-:-:S07]  /*2310*/  IMAD R8, R3, R2, R8 ;  /* 0x0000000203087224 */ /* 0x000fce00078e0208 */
.L_x_35:
[----:B------:R-:W-:Y:S01]  /*2320*/  VIADD R14, R14, 0x1 ;  /* 0x000000010e0e7836 */ /* 0x000fe20000000000 */
[----:B------:R-:W-:Y:S01]  /*2330*/  PLOP3.LUT P1, PT, PT, PT, PT, 0x80, 0x8 ;  /* 0x000000000008781c */ /* 0x000fe20003f2f070 */
[----:B------:R-:W-:Y:S02]  /*2340*/  IMAD.IADD R21, R11, 0x1, R170 ;  /* 0x000000010b157824 */ /* 0x000fe400078e02aa */
[----:B------:R-:W-:Y:S01]  /*2350*/  IMAD.IADD R20, R8, 0x1, R147 ;  /* 0x0000000108147824 */ /* 0x000fe200078e0293 */
[----:B------:R-:W-:-:S04]  /*2360*/  ISETP.NE.AND P0, PT, R14, 0x2, PT ;  /* 0x000000020e00780c */ /* 0x000fc80003f05270 */
[----:B------:R-:W-:Y:S02]  /*2370*/  SEL R2, RZ, 0x1, P0 ;  /* 0x00000001ff027807 */ /* 0x000fe40000000000 */
[----:B------:R-:W-:Y:S02]  /*2380*/  SEL R14, R14, RZ, P0 ;  /* 0x000000ff0e0e7207 */ /* 0x000fe40000000000 */
[----:B------:R-:W-:Y:S01]  /*2390*/  LOP3.LUT R13, R13, R2, RZ, 0x3c, !PT ;  /* 0x000000020d0d7212 */ /* 0x000fe200078e3cff */
[----:B------:R-:W-:Y:S06]  /*23a0*/  @P2 BRA `(.L_x_36) ;  /* 0xfffffff000a02947 */ /* 0x000fec000383ffff */
[----:B------:R-:W-:Y:S01]  /*23b0*/  UIADD3 UR4, UPT, UPT, UR4, 0x60, URZ ;  /* 0x0000006004047890 */ /* 0x000fe2000fffe0ff */
[----:B------:R-:W-:-:S03]  /*23c0*/  SHF.L.U32 R3, R15, 0x1f, RZ ;  /* 0x0000001f0f037819 */ /* 0x000fc600000006ff */
[----:B------:R-:W-:-:S09]  /*23d0*/  ULEA UR5, UR6, UR4, 0x3 ;  /* 0x0000000406057291 */ /* 0x000fd2000f8e18ff */
[----:B------:R-:W1:Y:S02]  /*23e0*/  SYNCS.PHASECHK.TRANS64.TRYWAIT P0, [UR5], R3 ;  /* 0x00000003ff0075a7 */ /* 0x000e640008001105 */
[----:B-1----:R-:W-:Y:S05]  /*23f0*/  @!P0 BRA `(.L_x_37) ;  /* 0x0000006400008947 */ /* 0x002fea0003800000 */
.L_x_120:
[----:B------:R-:W-:-:S04]  /*2400*/  UIADD3 UR6, UPT, UPT, UR6, 0x1, URZ ;  /* 0x0000000106067890 */ /* 0x000fc8000fffe0ff */
[----:B------:R-:W-:-:S04]  /*2410*/  UISETP.NE.AND UP0, UPT, UR6, 0xc, UPT ;  /* 0x0000000c0600788c */ /* 0x000fc8000bf05270 */
[----:B------:R-:W-:Y:S02]  /*2420*/  USEL UR7, URZ, 0x1, UP0 ;  /* 0x00000001ff077887 */ /* 0x000fe40008000000 */
[----:B------:R-:W-:-:S04]  /*2430*/  USEL UR6, UR6, URZ, UP0 ;  /* 0x000000ff06067287 */ /* 0x000fc80008000000 */
[----:B------:R-:W-:Y:S01]  /*2440*/  ULEA UR5, UR6, UR4, 0x3 ;  /* 0x0000000406057291 */ /* 0x000fe2000f8e18ff */
[----:B------:R-:W-:-:S04]  /*2450*/  LOP3.LUT R2, R15, UR7, RZ, 0x3c, !PT ;  /* 0x000000070f027c12 */ /* 0x000fc8000f8e3cff */
[----:B-1----:R-:W-:-:S04]  /*2460*/  SHF.L.U32 R3, R2, 0x1f, RZ ;  /* 0x0000001f02037819 */ /* 0x002fc800000006ff */
[----:B------:R-:W1:Y:S02]  /*2470*/  SYNCS.PHASECHK.TRANS64.TRYWAIT P0, [UR5], R3 ;  /* 0x00000003ff0075a7 */ /* 0x000e640008001105 */
[----:B-1----:R-:W-:Y:S05]  /*2480*/  @!P0 BRA `(.L_x_38) ;  /* 0x0000006000f48947 */ /* 0x002fea0003800000 */
.L_x_122:
        /* <DEDUP_REMOVED lines=9> */
.L_x_124:
        /* <DEDUP_REMOVED lines=9> */
.L_x_126:
        /* <DEDUP_REMOVED lines=9> */
.L_x_128:
        /* <DEDUP_REMOVED lines=9> */
.L_x_130:
        /* <DEDUP_REMOVED lines=9> */
.L_x_132:
        /* <DEDUP_REMOVED lines=9> */
.L_x_134:
        /* <DEDUP_REMOVED lines=9> */
.L_x_136:
        /* <DEDUP_REMOVED lines=9> */
.L_x_138:
        /* <DEDUP_REMOVED lines=9> */
.L_x_140:
[----:B------:R-:W-:-:S04]  /*29a0*/  UIADD3 UR6, UPT, UPT, UR6, 0x1, URZ ;  /* 0x0000000106067890 */ /* 0x000fc8000fffe0ff */
[----:B------:R-:W-:-:S04]  /*29b0*/  UISETP.NE.AND UP0, UPT, UR6, 0xc, UPT ;  /* 0x0000000c0600788c */ /* 0x000fc8000bf05270 */
[----:B------:R-:W-:Y:S02]  /*29c0*/  USEL UR5, URZ, 0x1, UP0 ;  /* 0x00000001ff057887 */ /* 0x000fe40008000000 */
[----:B------:R-:W-:-:S04]  /*29d0*/  USEL UR6, UR6, URZ, UP0 ;  /* 0x000000ff06067287 */ /* 0x000fc80008000000 */
[----:B------:R-:W-:Y:S01]  /*29e0*/  ULEA UR6, UR6, UR4, 0x3 ;  /* 0x0000000406067291 */ /* 0x000fe2000f8e18ff */
[----:B-1----:R-:W-:-:S04]  /*29f0*/  LOP3.LUT R3, R2, UR5, RZ, 0x3c, !PT ;  /* 0x0000000502037c12 */ /* 0x002fc8000f8e3cff */
[----:B------:R-:W-:Y:S01]  /*2a00*/  SHF.L.U32 R3, R3, 0x1f, RZ ;  /* 0x0000001f03037819 */ /* 0x000fe200000006ff */
[----:B----4-:R-:W-:-:S07]  /*2a10*/  IMAD.U32 R0, RZ, RZ, UR6 ;  /* 0x00000006ff007e24 */ /* 0x010fce000f8e00ff */
.L_x_48:
[----:B-1----:R1:W2:Y:S02]  /*2a20*/  SYNCS.PHASECHK.TRANS64.TRYWAIT P0, [R0+URZ], R3 ;  /* 0x00000003000075a7 */ /* 0x0022a400080011ff */
[----:B--2---:R-:W-:Y:S05]  /*2a30*/  @!P0 NANOSLEEP.SYNCS 0x989680 ;  /* 0x009896800000895d */ /* 0x004fea0003900000 */
[----:B------:R-:W2:Y:S02]  /*2a40*/  @!P0 SYNCS.PHASECHK.TRANS64 P0, [R0+URZ], R3 ;  /* 0x00000003000085a7 */ /* 0x000ea400080010ff */
[----:B--2---:R-:W-:Y:S05]  /*2a50*/  @P0 EXIT ;  /* 0x000000000000094d */ /* 0x004fea0003800000 */
[----:B------:R-:W-:Y:S05]  /*2a60*/  BRA `(.L_x_48) ;  /* 0xfffffffc00ec7947 */ /* 0x000fea000383ffff */
.L_x_18:
[----:B------:R-:W-:-:S04]  /*2a70*/  UISETP.NE.AND UP1, UPT, UR37, URZ, UPT ;  /* 0x000000ff2500728c */ /* 0x000fc8000bf25270 */
[----:B------:R-:W-:-:S09]  /*2a80*/  UISETP.NE.OR UP1, UPT, UR8, 0x1, UP1 ;  /* 0x000000010800788c */ /* 0x000fd20008f25670 */
[----:B------:R-:W-:Y:S05]  /*2a90*/  BRA.U UP1, `(.L_x_49) ;  /* 0x0000000501487547 */ /* 0x000fea000b800000 */
[----:B------:R-:W-:Y:S01]  /*2aa0*/  ISETP.NE.AND P2, PT, R2, RZ, PT ;  /* 0x000000ff0200720c */ /* 0x000fe20003f45270 */
[----:B------:R-:W-:Y:S01]  /*2ab0*/  IMAD.MOV.U32 R12, RZ, RZ, 0x1 ;  /* 0x00000001ff0c7424 */ /* 0x000fe200078e00ff */
[----:B------:R-:W-:Y:S02]  /*2ac0*/  CS2R R10, SRZ ;  /* 0x00000000000a7805 */ /* 0x000fe4000001ff00 */
[----:B------:R-:W-:Y:S01]  /*2ad0*/  CS2R R8, SRZ ;  /* 0x0000000000087805 */ /* 0x000fe2000001ff00 */
[----:B------:R-:W-:Y:S01]  /*2ae0*/  UMOV UR4, 0x400 ;  /* 0x0000040000047882 */ /* 0x000fe20000000000 */
[----:B------:R-:W-:Y:S01]  /*2af0*/  UMOV UR6, URZ ;  /* 0x000000ff00067c82 */ /* 0x000fe20008000000 */
[----:B------:R-:W-:-:S12]  /*2b00*/  ULEA UR37, UR37, UR4, 0x18 ;  /* 0x0000000425257291 */ /* 0x000fd8000f8ec0ff */
.L_x_53:
[----:B------:R-:W-:Y:S02]  /*2b10*/  LEA R0, R8, UR37, 0x3 ;  /* 0x0000002508007c11 */ /* 0x000fe4000f8e18ff */
[----:B------:R-:W-:-:S03]  /*2b20*/  SHF.L.U32 R5, R9, 0x1f, RZ ;  /* 0x0000001f09057819 */ /* 0x000fc600000006ff */
[----:B------:R-:W-:Y:S01]  /*2b30*/  VIADD R4, R0, 0x160 ;  /* 0x0000016000047836 */ /* 0x000fe20000000000 */
[----:B------:R-:W1:Y:S02]  /*2b40*/  SYNCS.PHASECHK.TRANS64.TRYWAIT P0, [R0+URZ+0x150], R5 ;  /* 0x00015005000075a7 */ /* 0x000e6400080011ff */
[----:B-1----:R-:W-:Y:S05]  /*2b50*/  @!P0 BRA `(.L_x_50) ;  /* 0x0000006000308947 */ /* 0x002fea0003800000 */
.L_x_141:
[----:B------:R-:W-:Y:S01]  /*2b60*/  ULEA UR5, UR6, UR37, 0x3 ;  /* 0x0000002506057291 */ /* 0x000fe2000f8e18ff */
[----:B------:R-:W-:Y:S02]  /*2b70*/  PRMT R4, RZ, 0x654, R4 ;  /* 0x00000654ff047816 */ /* 0x000fe40000000004 */
[----:B-1----:R-:W-:Y:S01]  /*2b80*/  SHF.L.U32 R5, R12, 0x1f, RZ ;  /* 0x0000001f0c057819 */ /* 0x002fe200000006ff */
[----:B------:R-:W-:Y:S01]  /*2b90*/  UIADD3 UR4, UPT, UPT, UR5, 0xf0, URZ ;  /* 0x000000f005047890 */ /* 0x000fe2000fffe0ff */
[----:B------:R1:W-:Y:S05]  /*2ba0*/  SYNCS.ARRIVE.TRANS64.RED.A1T0 RZ, [R4+URZ], RZ ;  /* 0x000000ff04ff79a7 */ /* 0x0003ea00081004ff */
[----:B------:R-:W-:Y:S01]  /*2bb0*/  IMAD.U32 R7, RZ, RZ, UR4 ;  /* 0x00000004ff077e24 */ /* 0x000fe2000f8e00ff */
[----:B------:R-:W2:Y:S04]  /*2bc0*/  SYNCS.PHASECHK.TRANS64.TRYWAIT P0, [UR5+0x100], R5 ;  /* 0x00010005ff0075a7 */ /* 0x000ea80008001105 */
[----:B------:R-:W-:Y:S01]  /*2bd0*/  PRMT R6, R2, 0x654, R7 ;  /* 0x0000065402067816 */ /* 0x000fe20000000007 */
[----:B-1----:R-:W-:Y:S01]  /*2be0*/  @!P2 IMAD.MOV.U32 R4, RZ, RZ, 0x10 ;  /* 0x00000010ff04a424 */ /* 0x002fe200078e00ff */
[----:B--2---:R-:W-:Y:S06]  /*2bf0*/  @!P0 BRA `(.L_x_51) ;  /* 0x00000060001c8947 */ /* 0x004fec0003800000 */
.L_x_143:
[----:B------:R-:W-:Y:S01]  /*2c00*/  ULEA UR4, UR6, UR37, 0x4 ;  /* 0x0000002506047291 */ /* 0x000fe2000f8e20ff */
[----:B------:R-:W-:Y:S01]  /*2c10*/  SEL R3, R6, R3, !P2 ;  /* 0x0000000306037207 */ /* 0x000fe20005000000 */
[----:B------:R-:W-:Y:S01]  /*2c20*/  UIADD3 UR5, UPT, UPT, UR5, 0xf0, URZ ;  /* 0x000000f005057890 */ /* 0x000fe2000fffe0ff */
[----:B-1----:R-:W-:Y:S01]  /*2c30*/  LEA R0, R11, UR37, 0x3 ;  /* 0x000000250b007c11 */ /* 0x002fe2000f8e18ff */
[----:B------:R-:W-:Y:S01]  /*2c40*/  UIADD3 UR4, UPT, UPT, UR4, 0x180, URZ ;  /* 0x0000018004047890 */ /* 0x000fe2000fffe0ff */
[----:B------:R-:W-:Y:S01]  /*2c50*/  SHF.L.U32 R5, R10, 0x1f, RZ ;  /* 0x0000001f0a057819 */ /* 0x000fe200000006ff */
[----:B------:R1:W-:Y:S01]  /*2c60*/  @!P2 SYNCS.ARRIVE.TRANS64.RED RZ, [R3+URZ], R4 ;  /* 0x0000000403ffa9a7 */ /* 0x0003e200080004ff */
[----:B------:R-:W-:Y:S01]  /*2c70*/  UIADD3 UR6, UPT, UPT, UR6, 0x1, URZ ;  /* 0x0000000106067890 */ /* 0x000fe2000fffe0ff */
[----:B------:R-:W-:-:S03]  /*2c80*/  VIADD R8, R8, 0x1 ;  /* 0x0000000108087836 */ /* 0x000fc60000000000 */
[----:B------:R-:W-:Y:S02]  /*2c90*/  UISETP.NE.AND UP0, UPT, UR6, 0x2, UPT ;  /* 0x000000020600788c */ /* 0x000fe4000bf05270 */
[----:B------:R-:W-:Y:S06]  /*2ca0*/  UGETNEXTWORKID.BROADCAST [UR4], [UR5] ;  /* 0x00000000040073ca */ /* 0x000fec0008000100 */
[----:B------:R-:W-:Y:S01]  /*2cb0*/  USEL UR4, URZ, 0x1, UP0 ;  /* 0x00000001ff047887 */ /* 0x000fe20008000000 */
[----:B------:R-:W-:Y:S01]  /*2cc0*/  ISETP.NE.AND P0, PT, R8, 0x2, PT ;  /* 0x000000020800780c */ /* 0x000fe20003f05270 */
[----:B------:R-:W-:Y:S01]  /*2cd0*/  USEL UR6, UR6, URZ, UP0 ;  /* 0x000000ff06067287 */ /* 0x000fe20008000000 */
[----:B------:R-:W2:Y:S03]  /*2ce0*/  SYNCS.PHASECHK.TRANS64.TRYWAIT P1, [R0+URZ+0xf0], R5 ;  /* 0x0000f005000075a7 */ /* 0x000ea600080211ff */
[----:B------:R-:W-:Y:S01]  /*2cf0*/  LOP3.LUT R12, R12, UR4, RZ, 0x3c, !PT ;  /* 0x000000040c0c7c12 */ /* 0x000fe2000f8e3cff */
[----:B-12---:R-:W-:Y:S07]  /*2d00*/  @!P1 BRA `(.L_x_52) ;  /* 0x0000005c00f09947 */ /* 0x006fee0003800000 */
.L_x_144:
[C---:B------:R-:W-:Y:S01]  /*2d10*/  LEA R4, R11.reuse, UR37, 0x4 ;  /* 0x000000250b047c11 */ /* 0x040fe2000f8e20ff */
[----:B-1----:R-:W-:Y:S01]  /*2d20*/  VIADD R0, R0, 0x100 ;  /* 0x0000010000007836 */ /* 0x002fe20000000000 */
[----:B------:R-:W-:Y:S01]  /*2d30*/  SEL R8, R8, RZ, P0 ;  /* 0x000000ff08087207 */ /* 0x000fe20000000000 */
[----:B------:R-:W-:-:S03]  /*2d40*/  VIADD R11, R11, 0x1 ;  /* 0x000000010b0b7836 */ /* 0x000fc60000000000 */
[----:B------:R-:W1:Y:S01]  /*2d50*/  LDS.128 R4, [R4+0x180] ;  /* 0x0001800004047984 */ /* 0x000e620000000c00 */
[----:B------:R-:W-:Y:S02]  /*2d60*/  PRMT R0, RZ, 0x654, R0 ;  /* 0x00000654ff007816 */ /* 0x000fe40000000000 */
[C---:B------:R-:W-:Y:S01]  /*2d70*/  ISETP.NE.AND P1, PT, R11.reuse, 0x2, PT ;  /* 0x000000020b00780c */ /* 0x040fe20003f25270 */
[----:B------:R-:W-:Y:S01]  /*2d80*/  @!PT LDS RZ, [RZ] ;  /* 0x00000000fffff984 */ /* 0x000fe20000000800 */
[----:B------:R-:W-:Y:S01]  /*2d90*/  @!PT LDS RZ, [RZ] ;  /* 0x00000000fffff984 */ /* 0x000fe20000000800 */
[----:B------:R-:W-:Y:S01]  /*2da0*/  @!PT LDS RZ, [RZ] ;  /* 0x00000000fffff984 */ /* 0x000fe20000000800 */
[----:B------:R-:W-:Y:S01]  /*2db0*/  @!PT LDS RZ, [RZ] ;  /* 0x00000000fffff984 */ /* 0x000fe20000000800 */
[----:B------:R2:W-:Y:S06]  /*2dc0*/  MEMBAR.ALL.CTA ;  /* 0x0000000000007992 */ /* 0x0005ec0000008000 */
[----:B--2---:R-:W2:Y:S01]  /*2dd0*/  FENCE.VIEW.ASYNC.S ;  /* 0x00000000000073c6 */ /* 0x004ea20000000000 */
[----:B------:R-:W-:Y:S01]  /*2de0*/  SEL R11, R11, RZ, P1 ;  /* 0x000000ff0b0b7207 */ /* 0x000fe20000800000 */
[----:B--2---:R2:W-:Y:S01]  /*2df0*/  SYNCS.ARRIVE.TRANS64.RED.A1T0 RZ, [R0+URZ], RZ ;  /* 0x000000ff00ff79a7 */ /* 0x0045e200081004ff */
[----:B-1----:R-:W-:-:S02]  /*2e00*/  LOP3.LUT P3, RZ, R6, 0x1, RZ, 0xc0, !PT ;  /* 0x0000000106ff7812 */ /* 0x002fc4000786c0ff */
[----:B------:R-:W-:-:S04]  /*2e10*/  SEL R5, RZ, 0x1, P1 ;  /* 0x00000001ff057807 */ /* 0x000fc80000800000 */
[----:B------:R-:W-:Y:S02]  /*2e20*/  LOP3.LUT R10, R10, R5, RZ, 0x3c, !PT ;  /* 0x000000050a0a7212 */ /* 0x000fe400078e3cff */
[----:B--2---:R-:W-:-:S04]  /*2e30*/  SEL R0, RZ, 0x1, P0 ;  /* 0x00000001ff007807 */ /* 0x004fc80000000000 */
[----:B------:R-:W-:Y:S01]  /*2e40*/  LOP3.LUT R9, R9, R0, RZ, 0x3c, !PT ;  /* 0x0000000009097212 */ /* 0x000fe200078e3cff */
[----:B------:R-:W-:Y:S06]  /*2e50*/  @P3 BRA `(.L_x_53) ;  /* 0xfffffffc002c3947 */ /* 0x000fec000383ffff */
[----:B------:R-:W-:Y:S01]  /*2e60*/  ULEA UR5, UR6, UR37, 0x3 ;  /* 0x0000002506057291 */ /* 0x000fe2000f8e18ff */
[----:B------:R-:W-:-:S08]  /*2e70*/  SHF.L.U32 R3, R12, 0x1f, RZ ;  /* 0x0000001f0c037819 */ /* 0x000fd000000006ff */
[----:B------:R-:W1:Y:S02]  /*2e80*/  SYNCS.PHASECHK.TRANS64 P0, [UR5+0x100], R3 ;  /* 0x00010003ff0075a7 */ /* 0x000e640008001005 */
[----:B-1----:R-:W-:Y:S05]  /*2e90*/  @P0 BRA `(.L_x_54) ;  /* 0x0000000000080947 */ /* 0x002fea0003800000 */
[----:B------:R-:W1:Y:S02]  /*2ea0*/  SYNCS.PHASECHK.TRANS64.TRYWAIT P0, [UR5+0x100], R3 ;  /* 0x00010003ff0075a7 */ /* 0x000e640008001105 */
[----:B-1----:R-:W-:Y:S05]  /*2eb0*/  @!P0 BRA `(.L_x_55) ;  /* 0x0000005c00988947 */ /* 0x002fea0003800000 */
.L_x_54:
[----:B------:R-:W-:-:S04]  /*2ec0*/  UIADD3 UR4, UPT, UPT, UR6, 0x1, URZ ;  /* 0x0000000106047890 */ /* 0x000fc8000fffe0ff */
[----:B------:R-:W-:-:S04]  /*2ed0*/  UISETP.NE.AND UP0, UPT, UR4, 0x2, UPT ;  /* 0x000000020400788c */ /* 0x000fc8000bf05270 */
[----:B------:R-:W-:Y:S02]  /*2ee0*/  USEL UR7, URZ, 0x1, UP0 ;  /* 0x00000001ff077887 */ /* 0x000fe40008000000 */
[----:B------:R-:W-:-:S04]  /*2ef0*/  USEL UR4, UR4, URZ, UP0 ;  /* 0x000000ff04047287 */ /* 0x000fc80008000000 */
[----:B------:R-:W-:Y:S01]  /*2f00*/  ULEA UR4, UR4, UR37, 0x3 ;  /* 0x0000002504047291 */ /* 0x000fe2000f8e18ff */
[----:B-1----:R-:W-:-:S04]  /*2f10*/  LOP3.LUT R3, R12, UR7, RZ, 0x3c, !PT ;  /* 0x000000070c037c12 */ /* 0x002fc8000f8e3cff */
[----:B------:R-:W-:-:S04]  /*2f20*/  SHF.L.U32 R0, R3, 0x1f, RZ ;  /* 0x0000001f03007819 */ /* 0x000fc800000006ff */
[----:B------:R-:W1:Y:S02]  /*2f30*/  SYNCS.PHASECHK.TRANS64 P0, [UR4+0x100], R0 ;  /* 0x00010000ff0075a7 */ /* 0x000e640008001004 */
[----:B-1----:R-:W-:Y:S05]  /*2f40*/  @P0 EXIT ;  /* 0x000000000000094d */ /* 0x002fea0003800000 */
[----:B------:R-:W-:Y:S02]  /*2f50*/  SHF.L.U32 R3, R3, 0x1f, RZ ;  /* 0x0000001f03037819 */ /* 0x000fe400000006ff */
[----:B------:R-:W-:-:S07]  /*2f60*/  MOV R0, UR4 ;  /* 0x0000000400007c02 */ /* 0x000fce0008000f00 */
.L_x_56:
[----:B-1----:R1:W2:Y:S02]  /*2f70*/  SYNCS.PHASECHK.TRANS64.TRYWAIT P0, [R0+URZ+0x100], R3 ;  /* 0x00010003000075a7 */ /* 0x0022a400080011ff */
[----:B--2---:R-:W-:Y:S05]  /*2f80*/  @!P0 NANOSLEEP.SYNCS 0x989680 ;  /* 0x009896800000895d */ /* 0x004fea0003900000 */
[----:B------:R-:W2:Y:S02]  /*2f90*/  @!P0 SYNCS.PHASECHK.TRANS64 P0, [R0+URZ+0x100], R3 ;  /* 0x00010003000085a7 */ /* 0x000ea400080010ff */
[----:B--2---:R-:W-:Y:S05]  /*2fa0*/  @P0 EXIT ;  /* 0x000000000000094d */ /* 0x004fea0003800000 */
[----:B------:R-:W-:Y:S05]  /*2fb0*/  BRA `(.L_x_56) ;  /* 0xfffffffc00ec7947 */ /* 0x000fea000383ffff */
.L_x_49:
[----:B------:R-:W-:-:S09]  /*2fc0*/  UISETP.NE.AND UP1, UPT, UR8, URZ, UPT ;  /* 0x000000ff0800728c */ /* 0x000fd2000bf25270 */
[----:B------:R-:W-:Y:S05]  /*2fd0*/  BRA.U UP1, `(.L_x_57) ;  /* 0x0000000d01747547 */ /* 0x000fea000b800000 */
[----:B------:R-:W-:Y:S01]  /*2fe0*/  UMOV UR4, 0x40 ;  /* 0x0000004000047882 */ /* 0x000fe20000000000 */
[----:B------:R-:W-:Y:S01]  /*2ff0*/  NOP ;  /* 0x0000000000007918 */ /* 0x000fe20000000000 */
[----:B------:R-:W-:Y:S01]  /*3000*/  ULEA UR4, UR37, UR4, 0x18 ;  /* 0x0000000425047291 */ /* 0x000fe2000f8ec0ff */
[----:B------:R-:W-:Y:S02]  /*3010*/  UMOV UR5, 0x400 ;  /* 0x0000040000057882 */ /* 0x000fe40000000000 */
[----:B------:R-:W-:-:S06]  /*3020*/  ULEA UR37, UR37, UR5, 0x18 ;  /* 0x0000000525257291 */ /* 0x000fcc000f8ec0ff */
[----:B------:R-:W1:Y:S02]  /*3030*/  LDS.U8 R0, [UR4+0x1c] ;  /* 0x00001c04ff007984 */ /* 0x000e640008000000 */
[----:B-1----:R-:W-:-:S13]  /*3040*/  ISETP.NE.AND P0, PT, R0, RZ, PT ;  /* 0x000000ff0000720c */ /* 0x002fda0003f05270 */
[----:B------:R-:W-:Y:S05]  /*3050*/  @P0 BRA `(.L_x_58) ;  /* 0x0000000000580947 */ /* 0x000fea0003800000 */
[----:B------:R-:W-:-:S13]  /*3060*/  ELECT P0, URZ, PT ;  /* 0x0000000000ff782f */ /* 0x000fda0003800000 */
[----:B------:R-:W-:Y:S05]  /*3070*/  @!P0 BRA `(.L_x_59) ;  /* 0x0000000000608947 */ /* 0x000fea0003800000 */
[----:B------:R-:W-:Y:S01]  /*3080*/  UMOV UR5, 0x10 ;  /* 0x0000001000057882 */ /* 0x000fe20000000000 */
[----:B------:R-:W-:Y:S01]  /*3090*/  HFMA2 R0, -RZ, RZ, 0, 5.9604644775390625e-08 ;  /* 0x00000001ff007431 */ /* 0x000fe200000001ff */
[----:B------:R-:W-:-:S03]  /*30a0*/  MOV R2, 0xffff ;  /* 0x0000ffff00027802 */ /* 0x000fc60000000f00 */
[----:B------:R-:W-:Y:S04]  /*30b0*/  DEPBAR.LE SB1, 0x36 ;  /* 0x00009d800000791a */ /* 0x000fe80000000000 */
[----:B------:R-:W1:Y:S02]  /*30c0*/  UTCATOMSWS.FIND_AND_SET.ALIGN UP0, UR5, UR5 ;  /* 0x00000005000575e3 */ /* 0x000e640008000800 */
[----:B-1----:R-:W-:Y:S01]  /*30d0*/  MOV R3, UR5 ;  /* 0x0000000500037c02 */ /* 0x002fe20008000f00 */
[----:B------:R-:W-:Y:S06]  /*30e0*/  BRA.U UP0, `(.L_x_60) ;  /* 0x0000000100187547 */ /* 0x000fec000b800000 */
.L_x_61:
[----:B------:R-:W-:Y:S05]  /*30f0*/  NANOSLEEP 0x64 ;  /* 0x000000640000795d */ /* 0x000fea0003800000 */
[----:B------:R-:W-:-:S05]  /*3100*/  UMOV UR5, 0x10 ;  /* 0x0000001000057882 */ /* 0x000fca0000000000 */
[----:B------:R-:W-:Y:S04]  /*3110*/  DEPBAR.LE SB1, 0x36 ;  /* 0x00009d800000791a */ /* 0x000fe80000000000 */
[----:B------:R-:W1:Y:S02]  /*3120*/  UTCATOMSWS.FIND_AND_SET.ALIGN UP0, UR5, UR5 ;  /* 0x00000005000575e3 */ /* 0x000e640008000800 */
[----:B-1----:R-:W-:Y:S01]  /*3130*/  MOV R3, UR5 ;  /* 0x0000000500037c02 */ /* 0x002fe20008000f00 */
[----:B------:R-:W-:Y:S05]  /*3140*/  BRA.U !UP0, `(.L_x_61) ;  /* 0xfffffffd08e87547 */ /* 0x000fea000b83ffff */
.L_x_60:
[-C--:B------:R-:W-:Y:S02]  /*3150*/  SHF.L.U32 R2, R2, R3.reuse, RZ ;  /* 0x0000000302027219 */ /* 0x080fe400000006ff */
[----:B------:R-:W-:Y:S01]  /*3160*/  SHF.L.U32 R0, R0, R3, RZ ;  /* 0x0000000300007219 */ /* 0x000fe200000006ff */
[----:B------:R-:W-:Y:S02]  /*3170*/  IMAD.SHL.U32 R3, R3, 0x20, RZ ;  /* 0x0000002003037824 */ /* 0x000fe400078e00ff */
[----:B------:R1:W-:Y:S04]  /*3180*/  ATOMS.OR RZ, [UR4+0x14], R2 ;  /* 0x00001402ffff798c */ /* 0x0003e8000b000004 */
[----:B------:R1:W-:Y:S04]  /*3190*/  ATOMS.OR RZ, [UR4+0x18], R0 ;  /* 0x00001800ffff798c */ /* 0x0003e8000b000004 */
[----:B------:R1:W-:Y:S01]  /*31a0*/  STS [UR37+0x1a0], R3 ;  /* 0x0001a003ff007988 */ /* 0x0003e20008000825 */
[----:B------:R-:W-:Y:S05]  /*31b0*/  BRA `(.L_x_59) ;  /* 0x0000000000107947 */ /* 0x000fea0003800000 */
.L_x_58:
[----:B------:R-:W-:Y:S02]  /*31c0*/  MOV R0, 0xffffffff ;  /* 0xffffffff00007802 */ /* 0x000fe40000000f00 */
[----:B------:R-:W-:-:S03]  /*31d0*/  MOV R2, 0x3200 ;  /* 0x0000320000027802 */ /* 0x000fc60000000f00 */
[----:B------:R1:W-:Y:S04]  /*31e0*/  STS [UR37+0x1a0], R0 ;  /* 0x0001a000ff007988 */ /* 0x0003e80008000825 */
[----:B-1-3-5:R-:W-:Y:S05]  /*31f0*/  CALL.REL.NOINC `($__internal_1_$__cuda_sm10x_tcgen05_guardrail_trap_phase_invalid_during_alloc) ;  /* 0x0000006000547944 */ /* 0x02afea0003c00000 */
.L_x_59:
[----:B------:R-:W-:Y:S05]  /*3200*/  WARPSYNC.ALL ;  /* 0x0000000000007948 */ /* 0x000fea0003800000 */
[----:B------:R-:W2:Y:S01]  /*3210*/  S2UR UR6, SR_CgaCtaId ;  /* 0x00000000000679c3 */ /* 0x000ea20000008800 */
[----:B------:R-:W-:Y:S01]  /*3220*/  UMOV UR4, 0x400 ;  /* 0x0000040000047882 */ /* 0x000fe20000000000 */
[----:B------:R-:W-:-:S06]  /*3230*/  NOP ;  /* 0x0000000000007918 */ /* 0x000fcc0000000000 */
[----:B------:R-:W-:Y:S06]  /*3240*/  BAR.ARV 0x6, 0xa0 ;  /* 0x0182800000007b1d */ /* 0x000fec0000002000 */
[----:B------:R-:W4:Y:S01]  /*3250*/  LDCU UR7, c[0x0][0x38c] ;  /* 0x00007180ff0777ac */ /* 0x000f220008000800 */
[----:B------:R-:W-:Y:S01]  /*3260*/  IMAD.MOV.U32 R11, RZ, RZ, 0x1 ;  /* 0x00000001ff0b7424 */ /* 0x000fe200078e00ff */
[----:B------:R-:W-:Y:S01]  /*3270*/  CS2R R8, SRZ ;  /* 0x0000000000087805 */ /* 0x000fe2000001ff00 */
[----:B------:R-:W-:Y:S01]  /*3280*/  IMAD.MOV.U32 R10, RZ, RZ, RZ ;  /* 0x000000ffff0a7224 */ /* 0x000fe200078e00ff */
[----:B------:R-:W-:Y:S01]  /*3290*/  UMOV UR16, URZ ;  /* 0x000000ff00107c82 */ /* 0x000fe20008000000 */
[----:B------:R-:W-:Y:S01]  /*32a0*/  UMOV UR15, URZ ;  /* 0x000000ff000f7c82 */ /* 0x000fe20008000000 */
[----:B------:R-:W-:Y:S01]  /*32b0*/  UMOV UR22, 0x0 ;  /* 0x0000000000167882 */ /* 0x000fe20000000000 */
[----:B------:R-:W-:Y:S01]  /*32c0*/  UMOV UR23, 0x8218490 ;  /* 0x0821849000177882 */ /* 0x000fe20000000000 */
[----:B------:R-:W-:Y:S01]  /*32d0*/  UMOV UR20, 0x0 ;  /* 0x0000000000147882 */ /* 0x000fe20000000000 */
[----:B------:R-:W-:Y:S01]  /*32e0*/  UMOV UR21, 0x8218490 ;  /* 0x0821849000157882 */ /* 0x000fe20000000000 */
[----:B--2---:R-:W-:Y:S01]  /*32f0*/  ULEA UR6, UR6, UR4, 0x18 ;  /* 0x0000000406067291 */ /* 0x004fe2000f8ec0ff */
[----:B------:R-:W2:Y:S03]  /*3300*/  LDCU UR4, c[0x0][0x38c] ;  /* 0x00007180ff0477ac */ /* 0x000ea60008000800 */
[----:B------:R-:W-:-:S02]  /*3310*/  UIADD3 UR18, UPT, UPT, UR6, 0x8400, URZ ;  /* 0x0000840006127890 */ /* 0x000fc4000fffe0ff */
[----:B----4-:R-:W-:-:S03]  /*3320*/  UIADD3 UR7, UPT, UPT, UR7, 0x3f, URZ ;  /* 0x0000003f07077890 */ /* 0x010fc6000fffe0ff */
[----:B-1----:R-:W1:Y:S01]  /*3330*/  LDS R0, [UR6+0x1a0] ;  /* 0x0001a006ff007984 */ /* 0x002e620008000800 */
[----:B------:R-:W-:Y:S02]  /*3340*/  UIADD3 UR17, UPT, UPT, UR6, 0x20400, URZ ;  /* 0x0002040006117890 */ /* 0x000fe4000fffe0ff */
[----:B------:R-:W-:Y:S02]  /*3350*/  USHF.R.S32.HI UR5, URZ, 0x1f, UR7 ;  /* 0x0000001fff057899 */ /* 0x000fe40008011407 */
[----:B------:R-:W-:Y:S02]  /*3360*/  USHF.R.U32.HI UR18, URZ, 0x4, UR18 ;  /* 0x00000004ff127899 */ /* 0x000fe40008011612 */
[----:B------:R-:W-:Y:S02]  /*3370*/  ULEA.HI UR5, UR5, UR7, URZ, 0x6 ;  /* 0x0000000705057291 */ /* 0x000fe4000f8f30ff */
[----:B------:R-:W-:Y:S02]  /*3380*/  USHF.R.U32.HI UR17, URZ, 0x4, UR17 ;  /* 0x00000004ff117899 */ /* 0x000fe40008011611 */
[----:B------:R-:W-:-:S02]  /*3390*/  USHF.R.S32.HI UR5, URZ, 0x6, UR5 ;  /* 0x00000006ff057899 */ /* 0x000fc40008011405 */
[----:B------:R-:W-:Y:S02]  /*33a0*/  ULOP3.LUT UR18, UR18, 0x3fff, URZ, 0xc0, !UPT ;  /* 0x00003fff12127892 */ /* 0x000fe4000f8ec0ff */
[----:B------:R-:W-:Y:S02]  /*33b0*/  UISETP.LT.AND UP0, UPT, UR5, 0x1, UPT ;  /* 0x000000010500788c */ /* 0x000fe4000bf01270 */
[----:B------:R-:W-:Y:S02]  /*33c0*/  ULOP3.LUT UR17, UR17, 0x3fff, URZ, 0xc0, !UPT ;  /* 0x00003fff11117892 */ /* 0x000fe4000f8ec0ff */
[----:B------:R-:W-:Y:S02]  /*33d0*/  USEL UR10, UR5, 0x1, !UP0 ;  /* 0x00000001050a7887 */ /* 0x000fe4000c000000 */
[----:B--2---:R-:W-:Y:S02]  /*33e0*/  UISETP.GE.AND UP3, UPT, UR4, 0x1, UPT ;  /* 0x000000010400788c */ /* 0x004fe4000bf66270 */
[----:B------:R-:W-:Y:S01]  /*33f0*/  UIADD3 UR10, UPT, UPT, -UR10, URZ, URZ ;  /* 0x000000ff0a0a7290 */ /* 0x000fe2000fffe1ff */
[----:B-1----:R-:W-:-:S15]  /*3400*/  R2UR UR19, R0 ;  /* 0x00000000001372ca */ /* 0x002fde00000e0000 */
.L_x_68:
[----:B------:R-:W-:Y:S02]  /*3410*/  LEA R0, R10, UR6, 0x3 ;  /* 0x000000060a007c11 */ /* 0x000fe4000f8e18ff */
[----:B------:R-:W-:Y:S02]  /*3420*/  SHF.L.U32 R5, R9, 0x1f, RZ ;  /* 0x0000001f09057819 */ /* 0x000fe400000006ff */
[----:B------:R-:W-:Y:S01]  /*3430*/  PLOP3.LUT P0, PT, PT, PT, UP3, 0x80, 0x8 ;  /* 0x000000000008781c */ /* 0x000fe20003f0f038 */
[----:B------:R-:W-:Y:S01]  /*3440*/  VIADD R3, R0, 0x100 ;  /* 0x0000010000037836 */ /* 0x000fe20000000000 */
[----:B-1----:R-:W1:Y:S02]  /*3450*/  SYNCS.PHASECHK.TRANS64.TRYWAIT P1, [R0+URZ+0xf0], R5 ;  /* 0x0000f005000075a7 */ /* 0x002e6400080211ff */
[----:B-1--4-:R-:W-:Y:S09]  /*3460*/  @!P1 BRA `(.L_x_62) ;  /* 0x0000005800449947 */ /* 0x012ff20003800000 */
.L_x_146:
[----:B------:R-:W-:Y:S01]  /*3470*/  LEA R4, R10, UR6, 0x4 ;  /* 0x000000060a047c11 */ /* 0x000fe2000f8e20ff */
[----:B------:R-:W-:Y:S01]  /*3480*/  @UP3 ULEA UR4, UR15, UR6, 0x3 ;  /* 0x000000060f043291 */ /* 0x000fe2000f8e18ff */
[----:B------:R-:W-:Y:S01]  /*3490*/  PLOP3.LUT P2, PT, PT, PT, PT, 0x80, 0x8 ;  /* 0x000000000008781c */ /* 0x000fe20003f4f070 */
[----:B------:R-:W-:Y:S01]  /*34a0*/  ULEA UR8, UR16, UR6, 0x3 ;  /* 0x0000000610087291 */ /* 0x000fe2000f8e18ff */
[----:B------:R-:W-:Y:S01]  /*34b0*/  PRMT R3, RZ, 0x654, R3 ;  /* 0x00000654ff037816 */ /* 0x000fe20000000003 */
[----:B------:R-:W-:Y:S01]  /*34c0*/  ULEA UR9, UR16, UR19, 0x7 ;  /* 0x0000001310097291 */ /* 0x000fe2000f8e38ff */
[----:B-1----:R-:W1:Y:S01]  /*34d0*/  LDS.128 R4, [R4+0x180] ;  /* 0x0001800004047984 */ /* 0x002e620000000c00 */
[----:B------:R-:W-:Y:S02]  /*34e0*/  @P0 SHF.L.U32 R2, R8, 0x1f, RZ ;  /* 0x0000001f08020819 */ /* 0x000fe400000006ff */
[----:B------:R-:W-:Y:S01]  /*34f0*/  SHF.L.U32 R0, R11, 0x1f, RZ ;  /* 0x0000001f0b007819 */ /* 0x000fe200000006ff */
[----:B------:R-:W-:Y:S01]  /*3500*/  @!PT LDS RZ, [RZ] ;  /* 0x00000000fffff984 */ /* 0x000fe20000000800 */
[----:B------:R-:W-:Y:S01]  /*3510*/  @!PT LDS RZ, [RZ] ;  /* 0x00000000fffff984 */ /* 0x000fe20000000800 */
[----:B------:R-:W-:Y:S01]  /*3520*/  @!PT LDS RZ, [RZ] ;  /* 0x00000000fffff984 */ /* 0x000fe20000000800 */
[----:B------:R-:W-:Y:S01]  /*3530*/  @!PT LDS RZ, [RZ] ;  /* 0x00000000fffff984 */ /* 0x000fe20000000800 */
[----:B------:R2:W-:Y:S06]  /*3540*/  MEMBAR.ALL.CTA ;  /* 0x0000000000007992 */ /* 0x0005ec0000008000 */
[----:B--2---:R-:W2:Y:S02]  /*3550*/  FENCE.VIEW.ASYNC.S ;  /* 0x00000000000073c6 */ /* 0x004ea40000000000 */
[----:B--2---:R2:W-:Y:S01]  /*3560*/  SYNCS.ARRIVE.TRANS64.RED.A1T0 RZ, [R3+URZ], RZ ;  /* 0x000000ff03ff79a7 */ /* 0x0045e200081004ff */
[----:B------:R2:W4:Y:S01]  /*3570*/  @P0 SYNCS.PHASECHK.TRANS64.TRYWAIT P2, [UR4], R2 ;  /* 0x00000002ff0005a7 */ /* 0x0005220008041104 */
[----:B-1----:R-:W-:Y:S01]  /*3580*/  LOP3.LUT P1, RZ, R6, 0x1, RZ, 0xc0, !PT ;  /* 0x0000000106ff7812 */ /* 0x002fe2000782c0ff */
[----:B------:R-:W1:Y:S02]  /*3590*/  SYNCS.PHASECHK.TRANS64.TRYWAIT P0, [UR8+0x130], R0 ;  /* 0x00013000ff0075a7 */ /* 0x000e640008001108 */
[----:B-12-4-:R-:W-:Y:S10]  /*35a0*/  @!P0 BRA `(.L_x_63) ;  /* 0x0000005800088947 */ /* 0x016ff40003800000 */
.L_x_148:
[----:B------:R-:W-:Y:S01]  /*35b0*/  IADD3 R10, PT, PT, R10, 0x1, RZ ;  /* 0x000000010a0a7810 */ /* 0x000fe20007ffe0ff */
[----:B------:R-:W-:Y:S06]  /*35c0*/  BRA.U !UP3, `(.L_x_64) ;  /* 0x000000010b987547 */ /* 0x000fec000b800000 */
[----:B------:R-:W-:Y:S01]  /*35d0*/  UPLOP3.LUT UP4, UPT, UPT, UPT, UPT, 0x40, 0x4 ;  /* 0x000000000004789c */ /* 0x000fe20003f8e870 */
[----:B------:R-:W-:Y:S01]  /*35e0*/  UMOV UR14, UR10 ;  /* 0x0000000a000e7c82 */ /* 0x000fe20008000000 */
[----:B------:R-:W-:Y:S01]  /*35f0*/  UMOV UR13, UR5 ;  /* 0x00000005000d7c82 */ /* 0x000fe20008000000 */
[----:B------:R-:W-:-:S08]  /*3600*/  UMOV UR12, UR15 ;  /* 0x0000000f000c7c82 */ /* 0x000fd00008000000 */
.L_x_67:
[----:B------:R-:W-:Y:S02]  /*3610*/  UIADD3 UR14, UPT, UPT, UR14, 0x1, URZ ;  /* 0x000000010e0e7890 */ /* 0x000fe4000fffe0ff */
[----:B--2---:R-:W-:Y:S02]  /*3620*/  ULEA UR7, UR12, UR6, 0x3 ;  /* 0x000000060c077291 */ /* 0x004fe4000f8e18ff */
[----:B------:R-:W-:Y:S01]  /*3630*/  UISETP.NE.AND UP0, UPT, UR14, URZ, UPT ;  /* 0x000000ff0e00728c */ /* 0x000fe2000bf05270 */
[----:B----4-:R-:W-:Y:S10]  /*3640*/  @P2 BRA `(.L_x_65) ;  /* 0x00000000000c2947 */ /* 0x010ff40003800000 */
[----:B-1----:R-:W-:Y:S04]  /*3650*/  SHF.L.U32 R3, R8, 0x1f, RZ ;  /* 0x0000001f08037819 */ /* 0x002fe800000006ff */
[----:B------:R-:W1:Y:S02]  /*3660*/  SYNCS.PHASECHK.TRANS64.TRYWAIT P0, [UR7], R3 ;  /* 0x00000003ff0075a7 */ /* 0x000e640008001107 */
[----:B-1----:R-:W-:Y:S05]  /*3670*/  @!P0 BRA `(.L_x_66) ;  /* 0x0000005400ec8947 */ /* 0x002fea0003800000 */
.L_x_65:
[----:B------:R-:W-:Y:S01]  /*3680*/  UISETP.NE.AND UP1, UPT, UR13, 0x1, UPT ;  /* 0x000000010d00788c */ /* 0x000fe2000bf25270 */
[----:B------:R-:W-:Y:S01]  /*3690*/  PLOP3.LUT P2, PT, PT, PT, PT, 0x80, 0x8 ;  /* 0x000000000008781c */ /* 0x000fe20003f4f070 */
[----:B------:R-:W-:Y:S02]  /*36a0*/  UIADD3 UR15, UPT, UPT, UR12, 0x1, URZ ;  /* 0x000000010c0f7890 */ /* 0x000fe4000fffe0ff */
[----:B------:R-:W-:Y:S02]  /*36b0*/  ULEA UR24, UR12, UR18, 0x9 ;  /* 0x000000120c187291 */ /* 0x000fe4000f8e48ff */
[----:B------:R-:W-:Y:S01]  /*36c0*/  UISETP.NE.AND UP2, UPT, UR15, 0xc, UPT ;  /* 0x0000000c0f00788c */ /* 0x000fe2000bf45270 */
[----:B------:R-:W-:Y:S01]  /*36d0*/  PLOP3.LUT P0, PT, PT, PT, UP1, 0x80, 0x8 ;  /* 0x000000000008781c */ /* 0x000fe20003f0f018 */
[----:B------:R-:W-:Y:S02]  /*36e0*/  ULEA UR26, UR12, UR17, 0x9 ;  /* 0x000000110c1a7291 */ /* 0x000fe4000f8e48ff */
[----:B------:R-:W-:Y:S02]  /*36f0*/  USEL UR11, URZ, 0x1, UP2 ;  /* 0x00000001ff0b7887 */ /* 0x000fe40009000000 */
[----:B------:R-:W-:Y:S02]  /*3700*/  USEL UR15, UR15, URZ, UP2 ;  /* 0x000000ff0f0f7287 */ /* 0x000fe40009000000 */
[----:B------:R-:W-:Y:S02]  /*3710*/  UIADD3 UR30, UPT, UPT, UR24, 0x100, URZ ;  /* 0x00000100181e7890 */ /* 0x000fe4000fffe0ff */
[----:B------:R-:W-:Y:S01]  /*3720*/  @UP1 ULEA UR4, UR15, UR6, 0x3 ;  /* 0x000000060f041291 */ /* 0x000fe2000f8e18ff */
[----:B------:R-:W-:Y:S01]  /*3730*/  LOP3.LUT R8, R8, UR11, RZ, 0x3c, !PT ;  /* 0x0000000b08087c12 */ /* 0x000fe2000f8e3cff */
[----:B------:R-:W-:Y:S02]  /*3740*/  UIADD3 UR28, UPT, UPT, UR26, 0x100, URZ ;  /* 0x000001001a1c7890 */ /* 0x000fe4000fffe0ff */
[----:B------:R-:W-:Y:S01]  /*3750*/  UIADD3 UR7, UPT, UPT, UR7, 0x60, URZ ;  /* 0x0000006007077890 */ /* 0x000fe2000fffe0ff */
[----:B-1----:R-:W-:Y:S01]  /*3760*/  @P0 SHF.L.U32 R0, R8, 0x1f, RZ ;  /* 0x0000001f08000819 */ /* 0x002fe200000006ff */
[----:B------:R-:W-:Y:S01]  /*3770*/  UMOV UR25, 0x40004040 ;  /* 0x4000404000197882 */ /* 0x000fe20000000000 */
[----:B------:R-:W-:Y:S01]  /*3780*/  UMOV UR27, 0x40004040 ;  /* 0x40004040001b7882 */ /* 0x000fe20000000000 */
[----:B------:R-:W-:Y:S01]  /*3790*/  UMOV UR31, 0x40004040 ;  /* 0x40004040001f7882 */ /* 0x000fe20000000000 */
[----:B------:R2:W4:Y:S01]  /*37a0*/  @P0 SYNCS.PHASECHK.TRANS64.TRYWAIT P2, [UR4], R0 ;  /* 0x00000000ff0005a7 */ /* 0x0005220008041104 */
[----:B------:R-:W-:Y:S01]  /*37b0*/  UIADD3 UR13, UPT, UPT, UR13, -0x1, URZ ;  /* 0xffffffff0d0d7890 */ /* 0x000fe2000fffe0ff */
[----:B------:R2:W-:Y:S01]  /*37c0*/  UTCQMMA gdesc[UR24], gdesc[UR26], tmem[UR9], tmem[UR22], idesc[UR23], UP4 ;  /* 0x00ff161a180075ea */ /* 0x0005e2000a000309 */
[----:B------:R-:W-:Y:S01]  /*37d0*/  UPLOP3.LUT UP4, UPT, UPT, UPT, UPT, 0x80, 0x8 ;  /* 0x000000000008789c */ /* 0x000fe20003f8f070 */
[----:B------:R-:W-:Y:S01]  /*37e0*/  UMOV UR29, 0x40004040 ;  /* 0x40004040001d7882 */ /* 0x000fe20000000000 */
[----:B------:R-:W-:Y:S01]  /*37f0*/  UMOV UR12, UR15 ;  /* 0x0000000f000c7c82 */ /* 0x000fe20008000000 */
[----:B------:R2:W-:Y:S01]  /*3800*/  UTCQMMA gdesc[UR30], gdesc[UR28], tmem[UR9], tmem[UR20], idesc[UR21], UPT ;  /* 0x00ff141c1e0075ea */ /* 0x0005e2000b800309 */
[----:B------:R2:W-:Y:S01]  /*3810*/  UTCBAR [UR7], URZ ;  /* 0x000000ff070073e9 */ /* 0x0005e200080000ff */
[----:B------:R-:W-:Y:S06]  /*3820*/  BRA.U UP0, `(.L_x_67) ;  /* 0xfffffffd00787547 */ /* 0x000fec000b83ffff */
.L_x_64:
[----:B------:R-:W-:Y:S01]  /*3830*/  UIADD3 UR16, UPT, UPT, UR16, 0x1, URZ ;  /* 0x0000000110107890 */ /* 0x000fe2000fffe0ff */
[C---:B------:R-:W-:Y:S01]  /*3840*/  ISETP.NE.AND P0, PT, R10.reuse, 0x2, PT ;  /* 0x000000020a00780c */ /* 0x040fe20003f05270 */
[----:B------:R-:W-:Y:S02]  /*3850*/  UIADD3 UR8, UPT, UPT, UR8, 0x110, URZ ;  /* 0x0000011008087890 */ /* 0x000fe4000fffe0ff */
[----:B------:R-:W-:Y:S01]  /*3860*/  UISETP.NE.AND UP0, UPT, UR16, 0x4, UPT ;  /* 0x000000041000788c */ /* 0x000fe2000bf05270 */
[----:B-12---:R-:W-:Y:S02]  /*3870*/  SEL R0, RZ, 0x1, P0 ;  /* 0x00000001ff007807 */ /* 0x006fe40000000000 */
[----:B------:R-:W-:Y:S01]  /*3880*/  SEL R10, R10, RZ, P0 ;  /* 0x000000ff0a0a7207 */ /* 0x000fe20000000000 */
[----:B------:R-:W-:Y:S01]  /*3890*/  USEL UR4, URZ, 0x1, UP0 ;  /* 0x00000001ff047887 */ /* 0x000fe20008000000 */
[----:B------:R-:W-:Y:S01]  /*38a0*/  LOP3.LUT R9, R9, R0, RZ, 0x3c, !PT ;  /* 0x0000000009097212 */ /* 0x000fe200078e3cff */
[----:B------:R-:W-:Y:S01]  /*38b0*/  USEL UR16, UR16, URZ, UP0 ;  /* 0x000000ff10107287 */ /* 0x000fe20008000000 */
[----:B------:R1:W-:Y:S03]  /*38c0*/  UTCBAR [UR8], URZ ;  /* 0x000000ff080073e9 */ /* 0x0003e600080000ff */
[----:B------:R-:W-:Y:S01]  /*38d0*/  LOP3.LUT R11, R11, UR4, RZ, 0x3c, !PT ;  /* 0x000000040b0b7c12 */ /* 0x000fe2000f8e3cff */
[----:B------:R-:W-:Y:S07]  /*38e0*/  @P1 BRA `(.L_x_68) ;  /* 0xfffffff800c81947 */ /* 0x000fee000383ffff */
[----:B------:R-:W2:Y:S01]  /*38f0*/  S2UR UR4, SR_CgaCtaId ;  /* 0x00000000000479c3 */ /* 0x000ea20000008800 */
[----:B------:R-:W-:Y:S01]  /*3900*/  ELECT P0, URZ, PT ;  /* 0x0000000000ff782f */ /* 0x000fe20003800000 */
[----:B------:R-:W-:Y:S01]  /*3910*/  IMAD.MOV.U32 R0, RZ, RZ, 0x1 ;  /* 0x00000001ff007424 */ /* 0x000fe200078e00ff */
[----:B------:R-:W-:Y:S01]  /*3920*/  UIADD3 UR6, UPT, UPT, UR6, 0x130, URZ ;  /* 0x0000013006067890 */ /* 0x000fe2000fffe0ff */
[----:B------:R-:W-:Y:S01]  /*3930*/  SHF.L.U32 R3, R11, 0x1f, RZ ;  /* 0x0000001f0b037819 */ /* 0x000fe200000006ff */
[----:B------:R-:W-:-:S03]  /*3940*/  UMOV UR5, 0x40 ;  /* 0x0000004000057882 */ /* 0x000fc60000000000 */
[----:B------:R-:W-:Y:S01]  /*3950*/  UVIRTCOUNT.DEALLOC.SMPOOL 0x80 ;  /* 0x000000800000784c */ /* 0x000fe20000000000 */
[----:B--2---:R-:W-:Y:S02]  /*3960*/  ULEA UR4, UR4, UR5, 0x18 ;  /* 0x0000000504047291 */ /* 0x004fe4000f8ec0ff */
[----:B------:R-:W-:-:S07]  /*3970*/  ULEA UR5, UR16, UR6, 0x3 ;  /* 0x0000000610057291 */ /* 0x000fce000f8e18ff */
[----:B------:R2:W-:Y:S02]  /*3980*/  @P0 STS.U8 [UR4+0x1c], R0 ;  /* 0x00001c00ff000988 */ /* 0x0005e40008000004 */
[----:B------:R-:W3:Y:S02]  /*3990*/  SYNCS.PHASECHK.TRANS64.TRYWAIT P0, [UR5], R3 ;  /* 0x00000003ff0075a7 */ /* 0x000ee40008001105 */
[----:B--23--:R-:W-:Y:S05]  /*39a0*/  @!P0 BRA `(.L_x_69) ;  /* 0x0000005400388947 */ /* 0x00cfea0003800000 */
.L_x_151:
[----:B------:R-:W-:-:S04]  /*39b0*/  UIADD3 UR7, UPT, UPT, UR16, 0x1, URZ ;  /* 0x0000000110077890 */ /* 0x000fc8000fffe0ff */
[----:B------:R-:W-:-:S04]  /*39c0*/  UISETP.NE.AND UP0, UPT, UR7, 0x4, UPT ;  /* 0x000000040700788c */ /* 0x000fc8000bf05270 */
[----:B-1----:R-:W-:Y:S02]  /*39d0*/  USEL UR8, URZ, 0x1, UP0 ;  /* 0x00000001ff087887 */ /* 0x002fe40008000000 */
[----:B------:R-:W-:-:S04]  /*39e0*/  USEL UR7, UR7, URZ, UP0 ;  /* 0x000000ff07077287 */ /* 0x000fc80008000000 */
[----:B------:R-:W-:Y:S01]  /*39f0*/  ULEA UR5, UR7, UR6, 0x3 ;  /* 0x0000000607057291 */ /* 0x000fe2000f8e18ff */
[----:B------:R-:W-:-:S04]  /*3a00*/  LOP3.LUT R2, R11, UR8, RZ, 0x3c, !PT ;  /* 0x000000080b027c12 */ /* 0x000fc8000f8e3cff */
[----:B--2---:R-:W-:-:S04]  /*3a10*/  SHF.L.U32 R3, R2, 0x1f, RZ ;  /* 0x0000001f02037819 */ /* 0x004fc800000006ff */
[----:B------:R-:W1:Y:S02]  /*3a20*/  SYNCS.PHASECHK.TRANS64.TRYWAIT P0, [UR5], R3 ;  /* 0x00000003ff0075a7 */ /* 0x000e640008001105 */
[----:B-1----:R-:W-:Y:S05]  /*3a30*/  @!P0 BRA `(.L_x_70) ;  /* 0x00000054002c8947 */ /* 0x002fea0003800000 */
.L_x_153:
        /* <DEDUP_REMOVED lines=9> */
.L_x_155:
[----:B------:R-:W-:-:S04]  /*3ad0*/  UIADD3 UR7, UPT, UPT, UR7, 0x1, URZ ;  /* 0x0000000107077890 */ /* 0x000fc8000fffe0ff */
[----:B------:R-:W-:-:S04]  /*3ae0*/  UISETP.NE.AND UP0, UPT, UR7, 0x4, UPT ;  /* 0x000000040700788c */ /* 0x000fc8000bf05270 */
[----:B------:R-:W-:Y:S02]  /*3af0*/  USEL UR5, URZ, 0x1, UP0 ;  /* 0x00000001ff057887 */ /* 0x000fe40008000000 */
[----:B------:R-:W-:-:S04]  /*3b00*/  USEL UR7, UR7, URZ, UP0 ;  /* 0x000000ff07077287 */ /* 0x000fc80008000000 */
[----:B------:R-:W-:Y:S01]  /*3b10*/  ULEA UR7, UR7, UR6, 0x3 ;  /* 0x0000000607077291 */ /* 0x000fe2000f8e18ff */
[----:B-1----:R-:W-:-:S04]  /*3b20*/  LOP3.LUT R3, R2, UR5, RZ, 0x3c, !PT ;  /* 0x0000000502037c12 */ /* 0x002fc8000f8e3cff */
[----:B------:R-:W-:-:S04]  /*3b30*/  SHF.L.U32 R3, R3, 0x1f, RZ ;  /* 0x0000001f03037819 */ /* 0x000fc800000006ff */
[----:B------:R-:W1:Y:S02]  /*3b40*/  SYNCS.PHASECHK.TRANS64.TRYWAIT P0, [UR7], R3 ;  /* 0x00000003ff0075a7 */ /* 0x000e640008001107 */
[----:B-1----:R-:W-:Y:S05]  /*3b50*/  @!P0 BRA `(.L_x_72) ;  /* 0x0000005400148947 */ /* 0x002fea0003800000 */
.L_x_157:
[----:B------:R-:W-:Y:S01]  /*3b60*/  NOP ;  /* 0x0000000000007918 */ /* 0x000fe20000000000 */
[----:B-1----:R-:W1:Y:S01]  /*3b70*/  LDS R0, [UR4+0x14] ;  /* 0x00001404ff007984 */ /* 0x002e620008000800 */
[----:B------:R-:W-:Y:S01]  /*3b80*/  ULOP3.LUT UR6, UR19, 0xffff, URZ, 0xc0, !UPT ;  /* 0x0000ffff13067892 */ /* 0x000fe2000f8ec0ff */
[----:B------:R-:W-:Y:S01]  /*3b90*/  UMOV UR8, 0xffff ;  /* 0x0000ffff00087882 */ /* 0x000fe20000000000 */
[----:B------:R-:W-:Y:S02]  /*3ba0*/  UMOV UR5, 0x1 ;  /* 0x0000000100057882 */ /* 0x000fe40000000000 */
[----:B------:R-:W-:-:S04]  /*3bb0*/  USHF.R.U32.HI UR6, URZ, 0x5, UR6 ;  /* 0x00000005ff067899 */ /* 0x000fc80008011606 */
[----:B------:R-:W-:Y:S02]  /*3bc0*/  USHF.L.U32 UR8, UR8, UR6, URZ ;  /* 0x0000000608087299 */ /* 0x000fe400080006ff */
[----:B------:R-:W-:-:S04]  /*3bd0*/  USHF.L.U32 UR5, UR5, UR6, URZ ;  /* 0x0000000605057299 */ /* 0x000fc800080006ff */
[----:B-1----:R-:W-:-:S04]  /*3be0*/  LOP3.LUT R0, R0, UR8, RZ, 0xc0, !PT ;  /* 0x0000000800007c12 */ /* 0x002fc8000f8ec0ff */
[----:B------:R-:W-:-:S13]  /*3bf0*/  ISETP.NE.AND P0, PT, R0, UR8, PT ;  /* 0x0000000800007c0c */ /* 0x000fda000bf05270 */
[----:B------:R-:W-:Y:S05]  /*3c00*/  @P0 BRA `(.L_x_73) ;  /* 0x0000000000580947 */ /* 0x000fea0003800000 */
[----:B------:R-:W1:Y:S02]  /*3c10*/  LDS R0, [UR4+0x18] ;  /* 0x00001804ff007984 */ /* 0x000e640008000800 */
[----:B-1----:R-:W-:-:S04]  /*3c20*/  LOP3.LUT R0, R0, UR5, RZ, 0xc0, !PT ;  /* 0x0000000500007c12 */ /* 0x002fc8000f8ec0ff */
[----:B------:R-:W-:-:S13]  /*3c30*/  ISETP.NE.AND P0, PT, R0, UR5, PT ;  /* 0x0000000500007c0c */ /* 0x000fda000bf05270 */
[----:B------:R-:W-:Y:S05]  /*3c40*/  @P0 BRA `(.L_x_74) ;  /* 0x00000000003c0947 */ /* 0x000fea0003800000 */
[----:B------:R-:W1:Y:S01]  /*3c50*/  S2R R2, SR_LANEID ;  /* 0x0000000000027919 */ /* 0x000e620000000000 */
[----:B------:R-:W-:Y:S01]  /*3c60*/  ULOP3.LUT UR8, URZ, UR8, URZ, 0x33, !UPT ;  /* 0x00000008ff087292 */ /* 0x000fe2000f8e33ff */
[----:B------:R-:W-:Y:S01]  /*3c70*/  LOP3.LUT R4, RZ, UR5, RZ, 0x33, !PT ;  /* 0x00000005ff047c12 */ /* 0x000fe2000f8e33ff */
[----:B------:R-:W-:Y:S02]  /*3c80*/  VOTEU.ANY UR7, UPT, PT ;  /* 0x0000000000077886 */ /* 0x000fe400038e0100 */
[----:B------:R-:W-:Y:S01]  /*3c90*/  UFLO.U32 UR7, UR7 ;  /* 0x00000007000772bd */ /* 0x000fe200080e0000 */
[----:B------:R-:W2:Y:S01]  /*3ca0*/  REDUX UR5, R4 ;  /* 0x00000000040573c4 */ /* 0x000ea20000000000 */
[----:B------:R-:W-:-:S06]  /*3cb0*/  IMAD.U32 R0, RZ, RZ, UR8 ;  /* 0x00000008ff007e24 */ /* 0x000fcc000f8e00ff */
[----:B------:R3:W-:Y:S01]  /*3cc0*/  UTCATOMSWS.AND URZ, UR8 ;  /* 0x0000000800ff79e3 */ /* 0x0007e20008000000 */
[----:B------:R-:W4:Y:S01]  /*3cd0*/  REDUX UR6, R0 ;  /* 0x00000000000673c4 */ /* 0x000f220000000000 */
[----:B-1----:R-:W-:Y:S01]  /*3ce0*/  ISETP.EQ.U32.AND P0, PT, R2, UR7, PT ;  /* 0x0000000702007c0c */ /* 0x002fe2000bf02070 */
[----:B--2---:R-:W-:Y:S01]  /*3cf0*/  IMAD.U32 R2, RZ, RZ, UR5 ;  /* 0x00000005ff027e24 */ /* 0x004fe2000f8e00ff */
[----:B----4-:R-:W-:-:S11]  /*3d00*/  MOV R3, UR6 ;  /* 0x0000000600037c02 */ /* 0x010fd60008000f00 */
[----:B------:R3:W-:Y:S04]  /*3d10*/  @P0 ATOMS.AND RZ, [UR4+0x14], R3 ;  /* 0x00001403ffff098c */ /* 0x0007e8000a800004 */
[----:B------:R3:W-:Y:S01]  /*3d20*/  @P0 ATOMS.AND RZ, [UR4+0x18], R2 ;  /* 0x00001802ffff098c */ /* 0x0007e2000a800004 */
[----:B------:R-:W-:Y:S05]  /*3d30*/  BRA `(.L_x_75) ;  /* 0x0000000000147947 */ /* 0x000fea0003800000 */
.L_x_74:
[----:B------:R-:W-:Y:S02]  /*3d40*/  MOV R2, 0x3d60 ;  /* 0x00003d6000027802 */ /* 0x000fe40000000f00 */
[----:B----45:R-:W-:Y:S05]  /*3d50*/  CALL.REL.NOINC `($__internal_0_$__cuda_sm10x_tcgen05_guardrail_trap_col_being_dealloced_not_returned_by_alloc) ;  /* 0x0000005400707944 */ /* 0x030fea0003c00000 */
[----:B------:R-:W-:Y:S05]  /*3d60*/  BRA `(.L_x_75) ;  /* 0x0000000000087947 */ /* 0x000fea0003800000 */
.L_x_73:
[----:B------:R-:W-:Y:S02]  /*3d70*/  MOV R2, 0x3d90 ;  /* 0x00003d9000027802 */ /* 0x000fe40000000f00 */
[----:B----45:R-:W-:Y:S05]  /*3d80*/  CALL.REL.NOINC `($__internal_2_$__cuda_sm10x_tcgen05_guardrail_trap_unallocated_columns_being_dealloced) ;  /* 0x00000054007c7944 */ /* 0x030fea0003c00000 */
.L_x_75:
[----:B------:R-:W-:Y:S01]  /*3d90*/  NOP ;  /* 0x0000000000007918 */ /* 0x000fe20000000000 */
[----:B---3--:R-:W-:Y:S05]  /*3da0*/  EXIT ;  /* 0x000000000000794d */ /* 0x008fea0003800000 */
.L_x_57:
[----:B------:R-:W-:-:S09]  /*3db0*/  UISETP.NE.OR UP2, UPT, UR8, 0x3, !UP2 ;  /* 0x000000030800788c */ /* 0x000fd2000d745670 */
[----:B------:R-:W-:Y:S05]  /*3dc0*/  BRA.U UP2, `(.L_x_76) ;  /* 0x0000000d02407547 */ /* 0x000fea000b800000 */
[----:B------:R-:W1:Y:S01]  /*3dd0*/  LDC R0, c[0x0][0xb30] ;  /* 0x0002cc00ff007b82 */ /* 0x000e620000000800 */
[----:B------:R-:W2:Y:S01]  /*3de0*/  LDCU.64 UR8, c[0x0][0x888] ;  /* 0x00011100ff0877ac */ /* 0x000ea20008000a00 */
[----:B------:R-:W-:Y:S02]  /*3df0*/  HFMA2 R29, -RZ, RZ, 0, 0 ;  /* 0x00000000ff1d7431 */ /* 0x000fe400000001ff */
[----:B------:R-:W-:Y:S01]  /*3e00*/  IMAD.MOV.U32 R31, RZ, RZ, 0x1 ;  /* 0x00000001ff1f7424 */ /* 0x000fe200078e00ff */
[----:B------:R-:W-:Y:S01]  /*3e10*/  MOV R23, 0x2000 ;  /* 0x0000200000177802 */ /* 0x000fe20000000f00 */
[----:B------:R-:W4:Y:S01]  /*3e20*/  LDCU.64 UR4, c[0x0][0x890] ;  /* 0x00011200ff0477ac */ /* 0x000f220008000a00 */
[----:B------:R-:W-:Y:S01]  /*3e30*/  IMAD.MOV.U32 R30, RZ, RZ, RZ ;  /* 0x000000ffff1e7224 */ /* 0x000fe200078e00ff */
[----:B------:R-:W3:Y:S01]  /*3e40*/  LDC R19, c[0x0][0x370] ;  /* 0x0000dc00ff137b82 */ /* 0x000ee20000000800 */
[----:B------:R-:W-:Y:S01]  /*3e50*/  UMOV UR7, 0x400 ;  /* 0x0000040000077882 */ /* 0x000fe20000000000 */
[----:B------:R-:W-:-:S02]  /*3e60*/  UPLOP3.LUT UP1, UPT, UPT, UPT, UPT, 0x40, 0x4 ;  /* 0x000000000004789c */ /* 0x000fc40003f2e870 */
[----:B------:R-:W-:-:S04]  /*3e70*/  ULEA UR7, UR37, UR7, 0x18 ;  /* 0x0000000725077291 */ /* 0x000fc8000f8ec0ff */
[----:B------:R-:W3:Y:S01]  /*3e80*/  LDC R2, c[0x0][0xb0c] ;  /* 0x0002c300ff027b82 */ /* 0x000ee20000000800 */
[----:B------:R-:W-:Y:S02]  /*3e90*/  UIADD3 UR13, UPT, UPT, UR7, 0xc8, URZ ;  /* 0x000000c8070d7890 */ /* 0x000fe4000fffe0ff */
[----:B--2---:R-:W-:Y:S02]  /*3ea0*/  UISETP.NE.U32.AND UP2, UPT, UR8, URZ, UPT ;  /* 0x000000ff0800728c */ /* 0x004fe4000bf45070 */
[----:B------:R-:W-:Y:S02]  /*3eb0*/  UIADD3 UR17, UPT, UPT, UR7, 0xc0, URZ ;  /* 0x000000c007117890 */ /* 0x000fe4000fffe0ff */
[----:B----4-:R-:W-:Y:S01]  /*3ec0*/  UISETP.NE.U32.AND UP3, UPT, UR4, URZ, UPT ;  /* 0x000000ff0400728c */ /* 0x010fe2000bf65070 */
[----:B------:R-:W2:Y:S01]  /*3ed0*/  LDC R18, c[0x0][0xb20] ;  /* 0x0002c800ff127b82 */ /* 0x000ea20000000800 */
[----:B-1----:R-:W-:Y:S01]  /*3ee0*/  ISETP.NE.AND P1, PT, R0, 0x1, PT ;  /* 0x000000010000780c */ /* 0x002fe20003f25270 */
[----:B------:R-:W-:-:S02]  /*3ef0*/  UISETP.NE.AND.EX UP2, UPT, UR9, URZ, UPT, UP2 ;  /* 0x000000ff0900728c */ /* 0x000fc4000bf45320 */
[----:B------:R-:W-:Y:S02]  /*3f00*/  UPRMT UR13, UR37, 0x654, UR13 ;  /* 0x00000654250d7896 */ /* 0x000fe4000800000d */
[----:B------:R-:W-:Y:S02]  /*3f10*/  UISETP.NE.AND.EX UP3, UPT, UR5, URZ, UPT, UP3 ;  /* 0x000000ff0500728c */ /* 0x000fe4000bf65330 */
[----:B------:R-:W1:Y:S08]  /*3f20*/  LDC.64 R32, c[0x0][0x348] ;  /* 0x0000d200ff207b82 */ /* 0x000e700000000a00 */
[----:B------:R-:W4:Y:S08]  /*3f30*/  LDC.64 R16, c[0x0][0xb10] ;  /* 0x0002c400ff107b82 */ /* 0x000f300000000a00 */
[----:B------:R-:W1:Y:S08]  /*3f40*/  LDC.64 R6, c[0x0][0xb18] ;  /* 0x0002c600ff067b82 */ /* 0x000e700000000a00 */
[----:B------:R-:W1:Y:S08]  /*3f50*/  LDC.64 R4, c[0x0][0xb28] ;  /* 0x0002ca00ff047b82 */ /* 0x000e700000000a00 */
[----:B--23--:R-:W1:Y:S02]  /*3f60*/  LDC R22, c[0x0][0x374] ;  /* 0x0000dd00ff167b82 */ /* 0x00ce640000000800 */
.L_x_85:
[C---:B------:R-:W-:Y:S02]  /*3f70*/  LEA R0, R30.reuse, UR7, 0x3 ;  /* 0x000000071e007c11 */ /* 0x040fe4000f8e18ff */
[----:B------:R-:W-:Y:S02]  /*3f80*/  SHF.L.U32 R3, R29, 0x1f, RZ ;  /* 0x0000001f1d037819 */ /* 0x000fe400000006ff */
[----:B------:R-:W-:Y:S02]  /*3f90*/  LEA R24, R30, UR7, 0x4 ;  /* 0x000000071e187c11 */ /* 0x000fe4000f8e20ff */
[----:B--2---:R-:W2:Y:S02]  /*3fa0*/  SYNCS.PHASECHK.TRANS64.TRYWAIT P0, [R0+URZ+0xf0], R3 ;  /* 0x0000f003000075a7 */ /* 0x004ea400080011ff */
[----:B--2---:R-:W-:Y:S05]  /*3fb0*/  @!P0 BRA `(.L_x_77) ;  /* 0x0000005000148947 */ /* 0x004fea0003800000 */
.L_x_158:
[----:B------:R-:W-:Y:S01]  /*3fc0*/  ISETP.GE.AND P0, PT, R72, 0x1, PT ;  /* 0x000000014800780c */ /* 0x000fe20003f06270 */
[----:B------:R-:W3:Y:S01]  /*3fd0*/  LDS.128 R24, [R24+0x180] ;  /* 0x0001800018187984 */ /* 0x000ee20000000c00 */
[----:B--2---:R-:W-:Y:S01]  /*3fe0*/  VIADD R0, R0, 0x100 ;  /* 0x0000010000007836 */ /* 0x004fe20000000000 */
[----:B------:R-:W-:Y:S01]  /*3ff0*/  @!PT LDS RZ, [RZ] ;  /* 0x00000000fffff984 */ /* 0x000fe20000000800 */
[----:B------:R-:W-:Y:S01]  /*4000*/  @!PT LDS RZ, [RZ] ;  /* 0x00000000fffff984 */ /* 0x000fe20000000800 */
[----:B------:R-:W-:Y:S01]  /*4010*/  @!PT LDS RZ, [RZ] ;  /* 0x00000000fffff984 */ /* 0x000fe20000000800 */
[----:B------:R-:W-:Y:S01]  /*4020*/  @!PT LDS RZ, [RZ] ;  /* 0x00000000fffff984 */ /* 0x000fe20000000800 */
[----:B------:R2:W-:Y:S06]  /*4030*/  MEMBAR.ALL.CTA ;  /* 0x0000000000007992 */ /* 0x0005ec0000008000 */
[----:B--2---:R-:W2:Y:S01]  /*4040*/  FENCE.VIEW.ASYNC.S ;  /* 0x00000000000073c6 */ /* 0x004ea20000000000 */
[----:B------:R-:W-:Y:S04]  /*4050*/  PRMT R0, RZ, 0x654, R0 ;  /* 0x00000654ff007816 */ /* 0x000fe80000000000 */
[----:B--2---:R2:W-:Y:S01]  /*4060*/  SYNCS.ARRIVE.TRANS64.RED.A1T0 RZ, [R0+URZ], RZ ;  /* 0x000000ff00ff79a7 */ /* 0x0045e200081004ff */
[----:B---3--:R-:W-:Y:S11]  /*4070*/  LOP3.LUT P3, RZ, R26, 0x1, RZ, 0xc0, !PT ;  /* 0x000000011aff7812 */ /* 0x008ff6000786c0ff */
[----:B------:R-:W-:Y:S02]  /*4080*/  @!UPT UIADD3 URZ, UPT, UPT, URZ, URZ, URZ ;  /* 0x000000fffffff290 */ /* 0x000fe4000fffe0ff */
[----:B------:R-:W-:Y:S02]  /*4090*/  @P3 MOV R13, R24 ;  /* 0x00000018000d3202 */ /* 0x000fe40000000f00 */
[----:B------:R-:W-:Y:S01]  /*40a0*/  @P3 LOP3.LUT R8, R25, 0xffff, RZ, 0xc0, !PT ;  /* 0x0000ffff19083812 */ /* 0x000fe200078ec0ff */
[----:B--2---:R-:W-:Y:S06]  /*40b0*/  @!P0 BRA `(.L_x_78) ;  /* 0x0000000000a48947 */ /* 0x004fec0003800000 */
[----:B-1----:R-:W-:Y:S01]  /*40c0*/  IMAD.HI.U32 R35, R22, R7, RZ ;  /* 0x0000000716237227 */ /* 0x002fe200078e00ff */
[----:B------:R-:W-:Y:S02]  /*40d0*/  ISETP.NE.AND P0, PT, R6, 0x1, PT ;  /* 0x000000010600780c */ /* 0x000fe40003f05270 */
[----:B------:R-:W-:Y:S01]  /*40e0*/  ISETP.NE.AND P2, PT, R72, 0x1, PT ;  /* 0x000000014800780c */ /* 0x000fe20003f45270 */
[----:B----4-:R-:W-:Y:S01]  /*40f0*/  IMAD.HI.U32 R34, R19, R16, RZ ;  /* 0x0000001013227227 */ /* 0x010fe200078e00ff */
[----:B------:R-:W-:Y:S02]  /*4100*/  SHF.R.U32.HI R35, RZ, R18, R35 ;  /* 0x00000012ff237219 */ /* 0x000fe40000011623 */
[----:B------:R-:W-:Y:S01]  /*4110*/  ISETP.NE.AND P4, PT, R2, 0x1, PT ;  /* 0x000000010200780c */ /* 0x000fe20003f85270 */
[----:B------:R-:W-:Y:S01]  /*4120*/  IMAD.HI.U32 R36, R13, R16, RZ ;  /* 0x000000100d247227 */ /* 0x000fe200078e00ff */
[----:B------:R-:W-:Y:S02]  /*4130*/  SHF.R.U32.HI R34, RZ, R17, R34 ;  /* 0x00000011ff227219 */ /* 0x000fe40000011622 */
[----:B------:R-:W-:Y:S01]  /*4140*/  SEL R3, R22, R35, !P0 ;  /* 0x0000002316037207 */ /* 0x000fe20004000000 */
[C---:B------:R-:W-:Y:S01]  /*4150*/  IMAD.HI.U32 R35, R8.reuse, R7, RZ ;  /* 0x0000000708237227 */ /* 0x040fe200078e00ff */
[----:B------:R-:W-:Y:S02]  /*4160*/  SEL R11, R19, R34, !P4 ;  /* 0x00000022130b7207 */ /* 0x000fe40006000000 */
[----:B------:R-:W-:Y:S01]  /*4170*/  SHF.R.U32.HI R36, RZ, R17, R36 ;  /* 0x00000011ff247219 */ /* 0x000fe20000011624 */
[----:B------:R-:W-:Y:S01]  /*4180*/  IMAD.HI.U32 R38, R3, R4, RZ ;  /* 0x0000000403267227 */ /* 0x000fe200078e00ff */
[----:B------:R-:W-:Y:S03]  /*4190*/  SHF.R.U32.HI R35, RZ, R18, R35 ;  /* 0x00000012ff237219 */ /* 0x000fe60000011623 */
[----:B------:R-:W-:Y:S01]  /*41a0*/  IMAD.HI.U32 R34, R11, R4, RZ ;  /* 0x000000040b227227 */ /* 0x000fe200078e00ff */
[----:B------:R-:W-:Y:S02]  /*41b0*/  @P2 SHF.R.U32.HI R3, RZ, R5, R38 ;  /* 0x00000005ff032219 */ /* 0x000fe40000011626 */
[----:B------:R-:W-:Y:S02]  /*41c0*/  SEL R9, R8, R35, !P0 ;  /* 0x0000002308097207 */ /* 0x000fe40004000000 */
[----:B------:R-:W-:Y:S01]  /*41d0*/  @P2 SHF.R.U32.HI R11, RZ, R5, R34 ;  /* 0x00000005ff0b2219 */ /* 0x000fe20000011622 */
[C---:B------:R-:W-:Y:S01]  /*41e0*/  IMAD R10, R72.reuse, R3, RZ ;  /* 0x00000003480a7224 */ /* 0x040fe200078e02ff */
[----:B------:R-:W-:Y:S01]  /*41f0*/  SEL R3, R13, R36, !P4 ;  /* 0x000000240d037207 */ /* 0x000fe20006000000 */
[C---:B------:R-:W-:Y:S03]  /*4200*/  IMAD.HI.U32 R14, R9.reuse, R4, RZ ;  /* 0x00000004090e7227 */ /* 0x040fe600078e00ff */
[----:B------:R-:W-:Y:S01]  /*4210*/  ISETP.GE.AND P0, PT, R9, R10, PT ;  /* 0x0000000a0900720c */ /* 0x000fe20003f06270 */
[C---:B------:R-:W-:Y:S01]  /*4220*/  IMAD R12, R72.reuse, R11, RZ ;  /* 0x0000000b480c7224 */ /* 0x040fe200078e02ff */
[-C--:B------:R-:W-:Y:S04]  /*4230*/  SHF.R.U32.HI R14, RZ, R5.reuse, R14 ;  /* 0x00000005ff0e7219 */ /* 0x080fe8000001160e */
[----:B------:R-:W-:Y:S02]  /*4240*/  ISETP.GE.OR P0, PT, R3, R12, P0 ;  /* 0x0000000c0300720c */ /* 0x000fe40000706670 */
[----:B------:R-:W-:Y:S05]  /*4250*/  SEL R15, R9, R14, !P2 ;  /* 0x0000000e090f7207 */ /* 0x000fea0005000000 */
[----:B------:R-:W-:Y:S04]  /*4260*/  IMAD.MOV R14, RZ, RZ, -R15 ;  /* 0x000000ffff0e7224 */ /* 0x000fe800078e0a0f */
[----:B------:R-:W-:Y:S02]  /*4270*/  IMAD R14, R72, R14, R9 ;  /* 0x0000000e480e7224 */ /* 0x000fe400078e0209 */
[C---:B------:R-:W-:Y:S05]  /*4280*/  @!P0 IMAD.HI.U32 R10, R3.reuse, R4, RZ ;  /* 0x00000004030a8227 */ /* 0x040fea00078e00ff */
[----:B------:R-:W-:Y:S04]  /*4290*/  @!P0 SHF.R.U32.HI R10, RZ, R5, R10 ;  /* 0x00000005ff0a8219 */ /* 0x000fe8000001160a */
[----:B------:R-:W-:Y:S01]  /*42a0*/  @!P0 SEL R0, R3, R10, !P2 ;  /* 0x0000000a03008207 */ /* 0x000fe20005000000 */
[----:B------:R-:W-:Y:S03]  /*42b0*/  IMAD.MOV R10, RZ, RZ, -R3 ;  /* 0x000000ffff0a7224 */ /* 0x000fe600078e0a03 */
[----:B------:R-:W-:Y:S01]  /*42c0*/  @!P0 IADD3 R15, PT, PT, R15, -R0, RZ ;  /* 0x800000000f0f8210 */ /* 0x000fe20007ffe0ff */
[----:B------:R-:W-:Y:S01]  /*42d0*/  @!P0 IMAD R0, R11, R14, R0 ;  /* 0x0000000e0b008224 */ /* 0x000fe200078e0200 */
[----:B------:R-:W-:Y:S01]  /*42e0*/  IADD3 R11, PT, PT, -R9, RZ, RZ ;  /* 0x000000ff090b7210 */ /* 0x000fe20007ffe1ff */
[----:B------:R-:W-:Y:S02]  /*42f0*/  IMAD R13, R2, R10, R13 ;  /* 0x0000000a020d7224 */ /* 0x000fe400078e020d */
[----:B------:R-:W-:Y:S02]  /*4300*/  @!P0 IMAD R9, R15, R72, R3 ;  /* 0x000000480f098224 */ /* 0x000fe400078e0203 */
[----:B------:R-:W-:Y:S02]  /*4310*/  @!P0 IMAD.MOV.U32 R3, RZ, RZ, R0 ;  /* 0x000000ffff038224 */ /* 0x000fe400078e0000 */
[----:B------:R-:W-:Y:S02]  /*4320*/  IMAD R8, R6, R11, R8 ;  /* 0x0000000b06087224 */ /* 0x000fe400078e0208 */
[----:B------:R-:W-:Y:S02]  /*4330*/  IMAD R13, R3, R2, R13 ;  /* 0x00000002030d7224 */ /* 0x000fe400078e020d */
[----:B------:R-:W-:Y:S02]  /*4340*/  IMAD R8, R9, R6, R8 ;  /* 0x0000000609087224 */ /* 0x000fe400078e0208 */
.L_x_78:
[----:B------:R-:W-:Y:S05]  /*4350*/  BRA.U UP1, `(.L_x_79) ;  /* 0x0000000101107547 */ /* 0x000fea000b800000 */
[----:B------:R-:W-:Y:S04]  /*4360*/  MOV R0, UR6 ;  /* 0x0000000600007c02 */ /* 0x000fe80008000f00 */
[----:B------:R-:W-:Y:S04]  /*4370*/  SHF.L.U32 R3, R0, 0x1f, RZ ;  /* 0x0000001f00037819 */ /* 0x000fe800000006ff */
[----:B------:R-:W2:Y:S02]  /*4380*/  SYNCS.PHASECHK.TRANS64.TRYWAIT P0, [UR7+0xe8], R3 ;  /* 0x0000e803ff0075a7 */ /* 0x000ea40008001107 */
[----:B--2---:R-:W-:Y:S05]  /*4390*/  @!P0 BRA `(.L_x_80) ;  /* 0x0000004c00308947 */ /* 0x004fea0003800000 */
.L_x_79:
[----:B------:R-:W-:Y:S02]  /*43a0*/  R2UR UR19, R21 ;  /* 0x00000000151372ca */ /* 0x000fe400000e0000 */
[----:B------:R-:W-:Y:S02]  /*43b0*/  R2UR UR18, R20 ;  /* 0x00000000141272ca */ /* 0x000fe400000e0000 */
[----:B------:R-:W-:Y:S02]  /*43c0*/  ISETP.NE.U32.AND P2, PT, RZ, UR4, PT ;  /* 0x00000004ff007c0c */ /* 0x000fe4000bf45070 */
[----:B------:R-:W-:Y:S02]  /*43d0*/  SHF.L.U32 R12, R31, 0x1f, RZ ;  /* 0x0000001f1f0c7819 */ /* 0x000fe400000006ff */
[----:B------:R-:W-:Y:S05]  /*43e0*/  ISETP.NE.AND.EX P2, PT, RZ, UR5, PT, P2 ;  /* 0x00000005ff007c0c */ /* 0x000fea000bf45320 */
[----:B------:R-:W-:Y:S02]  /*43f0*/  USHF.L.U32 UR19, UR19, 0x7, URZ ;  /* 0x0000000713137899 */ /* 0x000fe400080006ff */
[----:B------:R-:W-:Y:S01]  /*4400*/  USHF.L.U32 UR18, UR18, 0x7, URZ ;  /* 0x0000000712127899 */ /* 0x000fe200080006ff */
[----:B------:R-:W-:Y:S11]  /*4410*/  BRA.U !UP3, `(.L_x_81) ;  /* 0x000000010b347547 */ /* 0x000ff6000b800000 */
[----:B------:R-:W-:Y:S01]  /*4420*/  UPLOP3.LUT UP0, UPT, UPT, UPT, UP2, 0x80, 0x8 ;  /* 0x000000000008789c */ /* 0x000fe20003f0f020 */
[----:B--2---:R-:W-:Y:S02]  /*4430*/  HFMA2 R0, -RZ, RZ, 0, 5.9604644775390625e-08 ;  /* 0x00000001ff007431 */ /* 0x004fe400000001ff */
[----:B------:R-:W-:Y:S03]  /*4440*/  IMAD.MOV.U32 R171, RZ, RZ, 0x1 ;  /* 0x00000001ffab7424 */ /* 0x000fe600078e00ff */
[----:B------:R-:W-:Y:S05]  /*4450*/  PLOP3.LUT P0, PT, PT, PT, UP0, 0x80, 0x8 ;  /* 0x000000000008781c */ /* 0x000fea0003f0f008 */
[----:B------:R-:W2:Y:S01]  /*4460*/  @UP0 LDCU.64 UR10, c[0x0][0x888] ;  /* 0x00011100ff0a07ac */ /* 0x000ea20008000a00 */
[----:B------:R-:W-:Y:S07]  /*4470*/  @UP0 UIMAD UR8, UR36, UR4, URZ ;  /* 0x00000004240802a4 */ /* 0x000fee000f8e02ff */
[----:B------:R-:W-:Y:S01]  /*4480*/  @!P0 PRMT R171, R0, 0x7610, R171 ;  /* 0x0000761000ab8816 */ /* 0x000fe200000000ab */
[----:B--2---:R-:W-:Y:S03]  /*4490*/  @UP0 UIMAD.WIDE UR10, UR8, 0x4, UR10 ;  /* 0x00000004080a08a5 */ /* 0x004fe6000f8e020a */
[----:B------:R-:W2:Y:S03]  /*44a0*/  @!UP0 LDCU UR8, c[0x0][0x880] ;  /* 0x00011000ff0887ac */ /* 0x000ea60008000800 */
[----:B------:R-:W-:Y:S01]  /*44b0*/  IMAD.U32 R10, RZ, RZ, UR10 ;  /* 0x0000000aff0a7e24 */ /* 0x000fe2000f8e00ff */
[----:B------:R-:W-:Y:S05]  /*44c0*/  MOV R11, UR11 ;  /* 0x0000000b000b7c02 */ /* 0x000fea0008000f00 */
[----:B-----5:R3:W5:Y:S02]  /*44d0*/  @P0 LDG.E R81, desc[UR46][R10.64] ;  /* 0x0000002e0a510981 */ /* 0x020764000c1e1900 */
[----:B--23--:R-:W-:Y:S07]  /*44e0*/  @!P0 IMAD.U32 R81, RZ, RZ, UR8 ;  /* 0x00000008ff518e24 */ /* 0x00cfee000f8e00ff */
.L_x_81:
[----:B-----5:R-:W-:Y:S01]  /*44f0*/  @!P2 FSETP.EQ.AND P0, PT, R81, RZ, PT ;  /* 0x000000ff5100a20b */ /* 0x020fe20003f02000 */
[----:B------:R-:W-:Y:S01]  /*4500*/  @!UPT UIADD3 URZ, UPT, UPT, URZ, URZ, URZ ;  /* 0x000000fffffff290 */ /* 0x000fe2000fffe0ff */
[----:B------:R-:W-:Y:S11]  /*4510*/  @!P2 BRA `(.L_x_82) ;  /* 0x000000000014a947 */ /* 0x000ff60003800000 */
[----:B------:R-:W-:Y:S02]  /*4520*/  LOP3.LUT P2, RZ, R171, 0xff, RZ, 0xc0, !PT ;  /* 0x000000ffabff7812 */ /* 0x000fe4000784c0ff */
[----:B------:R-:W-:Y:S04]  /*4530*/  PLOP3.LUT P0, PT, PT, PT, UP0, 0x80, 0x8 ;  /* 0x000000000008781c */ /* 0x000fe80003f0f008 */
[----:B------:R-:W-:Y:S07]  /*4540*/  PLOP3.LUT P0, PT, P0, PT, PT, 0x8, 0x80 ;  /* 0x000000000080781c */ /* 0x000fee000070e170 */
[----:B------:R-:W-:Y:S11]  /*4550*/  @P2 FSETP.EQ.AND P0, PT, R81, RZ, PT ;  /* 0x000000ff5100220b */ /* 0x000ff60003f02000 */
[----:B------:R-:W-:Y:S02]  /*4560*/  @!UPT UIADD3 URZ, UPT, UPT, URZ, URZ, URZ ;  /* 0x000000fffffff290 */ /* 0x000fe4000fffe0ff */
.L_x_82:
[----:B------:R-:W3:Y:S01]  /*4570*/  SYNCS.PHASECHK.TRANS64.TRYWAIT P2, [UR7+0xd0], R12 ;  /* 0x0000d00cff0075a7 */ /* 0x000ee20008041107 */
[----:B------:R-:W-:Y:S04]  /*4580*/  ELECT P4, URZ, PT ;  /* 0x0000000000ff782f */ /* 0x000fe80003880000 */
[----:B------:R-:W-:Y:S11]  /*4590*/  PLOP3.LUT P4, PT, P0, P4, PT, 0xf2, 0x2f ;  /* 0x00000000002f781c */ /* 0x000ff60000789e72 */
[----:B------:R-:W-:Y:S02]  /*45a0*/  @!UPT UIADD3 URZ, UPT, UPT, URZ, URZ, URZ ;  /* 0x000000fffffff290 */ /* 0x000fe4000fffe0ff */
[----:B-1----:R-:W-:Y:S05]  /*45b0*/  @!P4 IADD3 R21, P0, PT, R32, 0x580, RZ ;  /* 0x000005802015c810 */ /* 0x002fea0007f1e0ff */
[----:B------:R-:W-:Y:S01]  /*45c0*/  @!P4 IMAD.X R20, RZ, RZ, R33, P0 ;  /* 0x000000ffff14c224 */ /* 0x000fe200000e0621 */
[----:B---3--:R-:W-:Y:S07]  /*45d0*/  @!P2 BRA `(.L_x_83) ;  /* 0x0000004800b8a947 */ /* 0x008fee0003800000 */
.L_x_161:
[----:B------:R-:W3:Y:S01]  /*45e0*/  LDC.64 R14, c[0x0][0xb10] ;  /* 0x0002c400ff0e7b82 */ /* 0x000ee20000000a00 */
[----:B------:R-:W-:Y:S01]  /*45f0*/  @!P4 R2UR UR8, R20 ;  /* 0x000000001408c2ca */ /* 0x000fe200000e0000 */
[----:B------:R-:W-:Y:S01]  /*4600*/  VOTEU.ALL UP1, P4 ;  /* 0x0000000000ff7886 */ /* 0x000fe20002020000 */
[----:B------:R-:W-:Y:S01]  /*4610*/  @!P4 R2UR UR9, R21 ;  /* 0x000000001509c2ca */ /* 0x000fe200000e0000 */
[----:B------:R-:W-:Y:S01]  /*4620*/  UMOV UR10, 0x0 ;  /* 0x00000000000a7882 */ /* 0x000fe20000000000 */
[----:B------:R-:W-:Y:S03]  /*4630*/  UMOV UR11, 0x10000000 ;  /* 0x10000000000b7882 */ /* 0x000fe60000000000 */
[----:B------:R-:W5:Y:S01]  /*4640*/  LDC.64 R10, c[0x0][0xb18] ;  /* 0x0002c600ff0a7b82 */ /* 0x000f620000000a00 */
[----:B------:R-:W-:Y:S01]  /*4650*/  @!UP1 UIADD3 UR16, UPT, UPT, UR7, 0x200, URZ ;  /* 0x0000020007109890 */ /* 0x000fe2000fffe0ff */
[----:B------:R-:W-:Y:S01]  /*4660*/  @P3 SHF.R.U32.HI R28, RZ, 0x10, R25 ;  /* 0x00000010ff1c3819 */ /* 0x000fe20000011619 */
[----:B------:R-:W-:Y:S01]  /*4670*/  VOTEU.ALL UP1, P4 ;  /* 0x0000000000ff7886 */ /* 0x000fe20002020000 */
[----:B------:R-:W-:Y:S01]  /*4680*/  UMOV UR20, UR36 ;  /* 0x0000002400147c82 */ /* 0x000fe20008000000 */
[----:B------:R-:W-:Y:S03]  /*4690*/  VIADD R30, R30, 0x1 ;  /* 0x000000011e1e7836 */ /* 0x000fe60000000000 */
[----:B--2---:R-:W2:Y:S01]  /*46a0*/  @!P1 LDC R0, c[0x0][0xb20] ;  /* 0x0002c800ff009b82 */ /* 0x004ea20000000800 */
[----:B------:R-:W-:Y:S01]  /*46b0*/  IMAD.U32 R21, RZ, RZ, UR8 ;  /* 0x00000008ff157e24 */ /* 0x000fe2000f8e00ff */
[----:B------:R-:W-:Y:S06]  /*46c0*/  UPRMT UR8, UR37, 0x654, UR17 ;  /* 0x0000065425087896 */ /* 0x000fec0008000011 */
[----:B-1----:R-:W1:Y:S01]  /*46d0*/  @!P1 LDC R3, c[0x0][0xb0c] ;  /* 0x0002c300ff039b82 */ /* 0x002e620000000800 */
[----:B------:R-:W-:Y:S01]  /*46e0*/  IMAD.U32 R20, RZ, RZ, UR9 ;  /* 0x00000009ff147e24 */ /* 0x000fe2000f8e00ff */
[----:B------:R-:W-:Y:S04]  /*46f0*/  @!P4 R2UR UR15, R21 ;  /* 0x00000000150fc2ca */ /* 0x000fe800000e0000 */
[----:B------:R-:W-:Y:S01]  /*4700*/  @!P4 R2UR UR14, R20 ;  /* 0x00000000140ec2ca */ /* 0x000fe200000e0000 */
[----:B------:R-:W-:Y:S11]  /*4710*/  @!P4 IMAD.MOV.U32 R20, RZ, RZ, 0x2000 ;  /* 0x00002000ff14c424 */ /* 0x000ff600078e00ff */
[----:B------:R-:W-:Y:S01]  /*4720*/  @!UPT UIADD3 URZ, UPT, UPT, URZ, URZ, URZ ;  /* 0x000000fffffff290 */ /* 0x000fe2000fffe0ff */
[----:B------:R1:W-:Y:S01]  /*4730*/  @!UP1 UTMALDG.3D [UR16], [UR14], desc[UR10] ;  /* 0x00000a100e0095b4 */ /* 0x0003e20008011000 */
[----:B------:R1:W-:Y:S02]  /*4740*/  @!P4 SYNCS.ARRIVE.TRANS64.RED.A0TR RZ, [UR7+0xc0], R20 ;  /* 0x0000c014ffffc9a7 */ /* 0x0003e40008300407 */
[----:B-1----:R-:W-:Y:S01]  /*4750*/  @!P1 ISETP.NE.AND P2, PT, R3, 0x1, PT ;  /* 0x000000010300980c */ /* 0x002fe20003f45270 */
[C---:B---3--:R-:W-:Y:S01]  /*4760*/  @!P1 IMAD.HI.U32 R14, R13.reuse, R14, RZ ;  /* 0x0000000e0d0e9227 */ /* 0x048fe200078e00ff */
[----:B-----5:R-:W-:Y:S03]  /*4770*/  @!P1 ISETP.NE.AND P0, PT, R10, 0x1, PT ;  /* 0x000000010a00980c */ /* 0x020fe60003f05270 */
[C---:B------:R-:W-:Y:S01]  /*4780*/  @!P1 IMAD.HI.U32 R11, R8.reuse, R11, RZ ;  /* 0x0000000b080b9227 */ /* 0x040fe200078e00ff */
[----:B------:R-:W-:Y:S04]  /*4790*/  @!P1 SHF.R.U32.HI R14, RZ, R15, R14 ;  /* 0x0000000fff0e9219 */ /* 0x000fe8000001160e */
[----:B--2---:R-:W-:Y:S01]  /*47a0*/  @!P1 SHF.R.U32.HI R9, RZ, R0, R11 ;  /* 0x00000000ff099219 */ /* 0x004fe2000001160b */
[----:B------:R-:W-:Y:S01]  /*47b0*/  SYNCS.ARRIVE.TRANS64.RED.A1T0 RZ, [UR8], RZ ;  /* 0x000000ffffff79a7 */ /* 0x000fe20008100408 */
[----:B------:R-:W-:Y:S02]  /*47c0*/  @!P1 SEL R14, R13, R14, !P2 ;  /* 0x0000000e0d0e9207 */ /* 0x000fe40005000000 */
[----:B------:R-:W-:Y:S01]  /*47d0*/  @!P1 SEL R9, R8, R9, !P0 ;  /* 0x0000000908099207 */ /* 0x000fe20004000000 */
[----:B------:R-:W1:Y:S04]  /*47e0*/  SYNCS.PHASECHK.TRANS64.TRYWAIT P5, [UR7+0xd8], R12 ;  /* 0x0000d80cff0075a7 */ /* 0x000e6800080a1107 */
[----:B------:R-:W-:Y:S02]  /*47f0*/  @!P1 IMAD.IADD R0, R9, 0x1, -R14 ;  /* 0x0000000109009824 */ /* 0x000fe400078e0a0e */
[----:B------:R-:W-:Y:S02]  /*4800*/  @!P1 IMAD.IADD R9, R14, 0x1, -R9 ;  /* 0x000000010e099824 */ /* 0x000fe400078e0a09 */
[----:B------:R-:W-:Y:S02]  /*4810*/  @!P1 IMAD R13, R0, R3, R13 ;  /* 0x00000003000d9224 */ /* 0x000fe400078e020d */
[----:B------:R-:W-:Y:S01]  /*4820*/  @!P1 IMAD R8, R9, R10, R8 ;  /* 0x0000000a09089224 */ /* 0x000fe200078e0208 */
[----:B-1----:R-:W-:Y:S06]  /*4830*/  @!P5 BRA `(.L_x_84) ;  /* 0x000000480038d947 */ /* 0x002fec0003800000 */
.L_x_163:
[----:B-1----:R-:W-:Y:S01]  /*4840*/  @!P4 IADD3 R3, P0, PT, R32, 0x580, RZ ;  /* 0x000005802003c810 */ /* 0x002fe20007f1e0ff */
[----:B------:R-:W-:Y:S01]  /*4850*/  VOTEU.ALL UP1, P4 ;  /* 0x0000000000ff7886 */ /* 0x000fe20002020000 */
[----:B------:R-:W-:Y:S01]  /*4860*/  UMOV UR20, 0x0 ;  /* 0x0000000000147882 */ /* 0x000fe20000000000 */
[----:B------:R-:W-:Y:S01]  /*4870*/  UMOV UR21, 0x10000000 ;  /* 0x1000000000157882 */ /* 0x000fe20000000000 */
[----:B------:R-:W-:Y:S01]  /*4880*/  @!P4 R2UR UR9, R3 ;  /* 0x000000000309c2ca */ /* 0x000fe200000e0000 */
[----:B------:R-:W-:Y:S01]  /*4890*/  @!P4 IMAD.X R0, RZ, RZ, R33, P0 ;  /* 0x000000ffff00c224 */ /* 0x000fe200000e0621 */
[----:B------:R-:W-:Y:S01]  /*48a0*/  @!UP1 UIADD3 UR10, UPT, UPT, UR18, 0x40, URZ ;  /* 0x00000040120a9890 */ /* 0x000fe2000fffe0ff */
[----:B------:R-:W-:Y:S01]  /*48b0*/  ISETP.NE.AND P0, PT, R30, 0x2, PT ;  /* 0x000000021e00780c */ /* 0x000fe20003f05270 */
[----:B------:R-:W-:Y:S01]  /*48c0*/  UMOV UR11, UR19 ;  /* 0x00000013000b7c82 */ /* 0x000fe20008000000 */
[----:B------:R-:W-:Y:S01]  /*48d0*/  UMOV UR12, UR36 ;  /* 0x00000024000c7c82 */ /* 0x000fe20008000000 */
[----:B------:R-:W-:Y:S01]  /*48e0*/  @!P4 R2UR UR8, R0 ;  /* 0x000000000008c2ca */ /* 0x000fe200000e0000 */
[----:B------:R-:W-:Y:S01]  /*48f0*/  IMAD.IADD R20, R8, 0x1, R147 ;  /* 0x0000000108147824 */ /* 0x000fe200078e0293 */
[----:B------:R-:W-:Y:S01]  /*4900*/  @P3 R2UR UR36, R28 ;  /* 0x000000001c2432ca */ /* 0x000fe200000e0000 */
[----:B------:R-:W-:Y:S01]  /*4910*/  IMAD.IADD R21, R13, 0x1, R170 ;  /* 0x000000010d157824 */ /* 0x000fe200078e02aa */
[----:B------:R-:W-:Y:S02]  /*4920*/  SEL R0, RZ, 0x1, P0 ;  /* 0x00000001ff007807 */ /* 0x000fe40000000000 */
[----:B------:R-:W-:Y:S01]  /*4930*/  LOP3.LUT R31, R31, 0x1, RZ, 0x3c, !PT ;  /* 0x000000011f1f7812 */ /* 0x000fe200078e3cff */
[----:B------:R-:W-:Y:S01]  /*4940*/  IMAD.U32 R10, RZ, RZ, UR9 ;  /* 0x00000009ff0a7e24 */ /* 0x000fe2000f8e00ff */
[----:B------:R-:W-:Y:S01]  /*4950*/  @!UP1 UIADD3 UR9, UPT, UPT, UR7, 0xc8, URZ ;  /* 0x000000c807099890 */ /* 0x000fe2000fffe0ff */
[----:B------:R-:W-:Y:S02]  /*4960*/  LOP3.LUT R29, R29, R0, RZ, 0x3c, !PT ;  /* 0x000000001d1d7212 */ /* 0x000fe400078e3cff */
[----:B------:R-:W-:Y:S02]  /*4970*/  SEL R30, R30, RZ, P0 ;  /* 0x000000ff1e1e7207 */ /* 0x000fe40000000000 */
[----:B------:R-:W-:Y:S01]  /*4980*/  IMAD.U32 R11, RZ, RZ, UR8 ;  /* 0x00000008ff0b7e24 */ /* 0x000fe2000f8e00ff */
[----:B------:R-:W-:Y:S01]  /*4990*/  @!P4 R2UR UR14, R10 ;  /* 0x000000000a0ec2ca */ /* 0x000fe200000e0000 */
[----:B------:R-:W-:Y:S01]  /*49a0*/  @!UP1 UIADD3 UR8, UPT, UPT, UR7, 0x2200, URZ ;  /* 0x0000220007089890 */ /* 0x000fe2000fffe0ff */
[----:B------:R-:W-:Y:S02]  /*49b0*/  VOTEU.ALL UP1, P4 ;  /* 0x0000000000ff7886 */ /* 0x000fe40002020000 */
[----:B------:R-:W-:Y:S11]  /*49c0*/  @!P4 R2UR UR15, R11 ;  /* 0x000000000b0fc2ca */ /* 0x000ff600000e0000 */
[----:B------:R-:W-:Y:S02]  /*49d0*/  @!UPT UIADD3 URZ, UPT, UPT, URZ, URZ, URZ ;  /* 0x000000fffffff290 */ /* 0x000fe4000fffe0ff */
[----:B------:R2:W-:Y:S01]  /*49e0*/  @!UP1 UTMALDG.3D [UR8], [UR14], desc[UR20] ;  /* 0x000014080e0095b4 */ /* 0x0005e20008011000 */
[----:B------:R2:W-:Y:S01]  /*49f0*/  @!P4 SYNCS.ARRIVE.TRANS64.RED.A0TR RZ, [UR7+0xc8], R23 ;  /* 0x0000c817ffffc9a7 */ /* 0x0005e20008300407 */
[----:B------:R-:W-:Y:S01]  /*4a00*/  UPLOP3.LUT UP1, UPT, UPT, UPT, UPT, 0x80, 0x8 ;  /* 0x000000000008789c */ /* 0x000fe20003f2f070 */
[----:B------:R-:W-:Y:S01]  /*4a10*/  SYNCS.ARRIVE.TRANS64.RED.A1T0 RZ, [UR13], RZ ;  /* 0x000000ffffff79a7 */ /* 0x000fe2000810040d */
[----:B------:R-:W-:Y:S09]  /*4a20*/  @P3 BRA `(.L_x_85) ;  /* 0xfffffff400503947 */ /* 0x000ff2000383ffff */
[----:B------:R-:W-:-:S04]  /*4a30*/  SHF.L.U32 R3, R31, 0x1f, RZ ;  /* 0x0000001f1f037819 */ /* 0x000fc800000006ff */
[----:B------:R-:W1:Y:S02]  /*4a40*/  SYNCS.PHASECHK.TRANS64.TRYWAIT P0, [UR7+0xd0], R3 ;  /* 0x0000d003ff0075a7 */ /* 0x000e640008001107 */
[----:B-1----:R-:W-:Y:S05]  /*4a50*/  @!P0 BRA `(.L_x_86) ;  /* 0x0000004400c88947 */ /* 0x002fea0003800000 */
.L_x_165:
[----:B-1----:R-:W-:-:S07]  /*4a60*/  MOV R0, UR7 ;  /* 0x0000000700007c02 */ /* 0x002fce0008000f00 */
.L_x_87:
[----:B-1----:R-:W-:-:S04]  /*4a70*/  SHF.L.U32 R3, R31, 0x1f, RZ ;  /* 0x0000001f1f037819 */ /* 0x002fc800000006ff */
[----:B------:R1:W3:Y:S03]  /*4a80*/  SYNCS.PHASECHK.TRANS64.TRYWAIT P0, [R0+URZ+0xd8], R3 ;  /* 0x0000d803000075a7 */ /* 0x0002e600080011ff */
[----:B---3--:R-:W-:Y:S05]  /*4a90*/  @!P0 NANOSLEEP.SYNCS 0x989680 ;  /* 0x009896800000895d */ /* 0x008fea0003900000 */
[----:B------:R-:W3:Y:S02]  /*4aa0*/  @!P0 SYNCS.PHASECHK.TRANS64 P0, [R0+URZ+0xd8], R3 ;  /* 0x0000d803000085a7 */ /* 0x000ee400080010ff */
[----:B--23--:R-:W-:Y:S05]  /*4ab0*/  @P0 EXIT ;  /* 0x000000000000094d */ /* 0x00cfea0003800000 */
[----:B------:R-:W-:Y:S05]  /*4ac0*/  BRA `(.L_x_87) ;  /* 0xfffffffc00e87947 */ /* 0x000fea000383ffff */
.L_x_76:
[----:B------:R-:W-:-:S06]  /*4ad0*/  UISETP.GE.AND UP1, UPT, UR8, 0x4, UPT ;  /* 0x000000040800788c */ /* 0x000fcc000bf26270 */
[----:B------:R-:W-:-:S13]  /*4ae0*/  PLOP3.LUT P0, PT, PT, PT, UP1, 0x80, 0x8 ;  /* 0x000000000008781c */ /* 0x000fda0003f0f018 */
[----:B------:R-:W-:Y:S05]  /*4af0*/  @!P0 EXIT ;  /* 0x000000000000894d */ /* 0x000fea0003800000 */
[----:B------:R-:W-:Y:S01]  /*4b00*/  BAR.SYNC.DEFER_BLOCKING 0x6, 0xa0 ;  /* 0x0182800000007b1d */ /* 0x000fe20000010000 */
[C---:B------:R-:W-:Y:S01]  /*4b10*/  IMAD.SHL.U32 R3, R189.reuse, 0x40, RZ ;  /* 0x00000040bd037824 */ /* 0x040fe200078e00ff */
[C---:B------:R-:W-:Y:S01]  /*4b20*/  LOP3.LUT R193, R189.reuse, 0x60, RZ, 0xc0, !PT ;  /* 0x00000060bdc17812 */ /* 0x040fe200078ec0ff */
[C---:B------:R-:W-:Y:S01]  /*4b30*/  IMAD.SHL.U32 R172, R189.reuse, 0x8, RZ ;  /* 0x00000008bdac7824 */ /* 0x040fe200078e00ff */
[C---:B------:R-:W-:Y:S01]  /*4b40*/  LOP3.LUT R191, R189.reuse, 0x2, RZ, 0xc0, !PT ;  /* 0x00000002bdbf7812 */ /* 0x040fe200078ec0ff */
[----:B------:R-:W-:Y:S01]  /*4b50*/  IMAD.U32 R79, R189, 0x10000, RZ ;  /* 0x00010000bd4f7824 */ /* 0x000fe200078e00ff */
[----:B------:R-:W-:Y:S02]  /*4b60*/  UMOV UR49, 0x400 ;  /* 0x0000040000317882 */ /* 0x000fe40000000000 */
[----:B------:R-:W1:Y:S01]  /*4b70*/  LDC R177, c[0x0][0x370] ;  /* 0x0000dc00ffb17b82 */ /* 0x000e620000000800 */
[----:B------:R-:W-:Y:S01]  /*4b80*/  ULEA UR49, UR37, UR49, 0x18 ;  /* 0x0000003125317291 */ /* 0x000fe2000f8ec0ff */
[----:B------:R-:W-:Y:S01]  /*4b90*/  LOP3.LUT R5, R3, 0x180, RZ, 0xc0, !PT ;  /* 0x0000018003057812 */ /* 0x000fe200078ec0ff */
[----:B------:R-:W-:Y:S01]  /*4ba0*/  HFMA2 R195, -RZ, RZ, 0, 0 ;  /* 0x00000000ffc37431 */ /* 0x000fe200000001ff */
[----:B------:R-:W-:Y:S01]  /*4bb0*/  LOP3.LUT R79, R79, 0x600000, RZ, 0xc0, !PT ;  /* 0x006000004f4f7812 */ /* 0x000fe200078ec0ff */
[----:B------:R-:W-:Y:S01]  /*4bc0*/  UIADD3 UR4, UPT, UPT, UR49, 0x4200, URZ ;  /* 0x0000420031047890 */ /* 0x000fe2000fffe0ff */
[----:B------:R-:W-:Y:S01]  /*4bd0*/  LOP3.LUT R172, R5, 0x30, R172, 0xf8, !PT ;  /* 0x0000003005ac7812 */ /* 0x000fe200078ef8ac */
[----:B------:R-:W-:Y:S01]  /*4be0*/  IMAD.MOV.U32 R76, RZ, RZ, RZ ;  /* 0x000000ffff4c7224 */ /* 0x000fe200078e00ff */
[----:B------:R-:W2:Y:S01]  /*4bf0*/  LDC R74, c[0x0][0xb0c] ;  /* 0x0002c300ff4a7b82 */ /* 0x000ea20000000800 */
[----:B------:R-:W-:-:S02]  /*4c00*/  LOP3.LUT R189, R189, 0x4, RZ, 0xc0, !PT ;  /* 0x00000004bdbd7812 */ /* 0x000fc400078ec0ff */
[----:B------:R-:W-:Y:S02]  /*4c10*/  CS2R R182, SRZ ;  /* 0x0000000000b67805 */ /* 0x000fe4000001ff00 */
[----:B------:R-:W-:Y:S02]  /*4c20*/  LOP3.LUT R172, R172, 0x1e40, R3, 0xf8, !PT ;  /* 0x00001e40acac7812 */ /* 0x000fe400078ef803 */
[----:B------:R-:W-:Y:S02]  /*4c30*/  CS2R R180, SRZ ;  /* 0x0000000000b47805 */ /* 0x000fe4000001ff00 */
[----:B------:R-:W-:Y:S01]  /*4c40*/  IADD3 R188, PT, PT, -R189, 0x2, RZ ;  /* 0x00000002bdbc7810 */ /* 0x000fe20007ffe1ff */
[----:B------:R-:W-:Y:S01]  /*4c50*/  IMAD.MOV R176, RZ, RZ, -R191 ;  /* 0x000000ffffb07224 */ /* 0x000fe200078e0abf */
[----:B------:R-:W-:Y:S01]  /*4c60*/  MOV R192, UR4 ;  /* 0x0000000400c07c02 */ /* 0x000fe20008000f00 */
[----:B------:R-:W4:Y:S01]  /*4c70*/  LDC R174, c[0x0][0xb20] ;  /* 0x0002c800ffae7b82 */ /* 0x000f220000000800 */
[----:B------:R-:W3:Y:S01]  /*4c80*/  LDS R0, [UR49+0x1a0] ;  /* 0x0001a031ff007984 */ /* 0x000ee20008000800 */
[----:B------:R-:W-:Y:S01]  /*4c90*/  VIADD R190, R172, UR49 ;  /* 0x00000031acbe7c36 */ /* 0x000fe20008000000 */
[----:B------:R-:W1:Y:S01]  /*4ca0*/  LDCU.64 UR52, c[0x0][0x348] ;  /* 0x00006900ff3477ac */ /* 0x000e620008000a00 */
[----:B------:R-:W-:-:S02]  /*4cb0*/  IMAD.MOV R175, RZ, RZ, -R189 ;  /* 0x000000ffffaf7224 */ /* 0x000fc400078e0abd */
[----:B------:R-:W-:Y:S01]  /*4cc0*/  VIADD R190, R190, 0x200 ;  /* 0x00000200bebe7836 */ /* 0x000fe20000000000 */
[----:B------:R-:W1:Y:S01]  /*4cd0*/  LDCU.64 UR38, c[0x0][0x888] ;  /* 0x00011100ff2677ac */ /* 0x000e620008000a00 */
[----:B------:R-:W1:Y:S01]  /*4ce0*/  LDC R73, c[0x0][0xb30] ;  /* 0x0002cc00ff497b82 */ /* 0x000e620000000800 */
[----:B------:R-:W1:Y:S01]  /*4cf0*/  LDCU.64 UR44, c[0x0][0x890] ;  /* 0x00011200ff2c77ac */ /* 0x000e620008000a00 */
[----:B------:R-:W-:-:S06]  /*4d00*/  UIADD3 UR48, UPT, UPT, UR49, 0x200, URZ ;  /* 0x0000020031307890 */ /* 0x000fcc000fffe0ff */
[----:B------:R-:W1:Y:S08]  /*4d10*/  LDC.64 R168, c[0x0][0xb10] ;  /* 0x0002c400ffa87b82 */ /* 0x000e700000000a00 */
[----:B------:R-:W1:Y:S08]  /*4d20*/  LDC.64 R70, c[0x0][0xb18] ;  /* 0x0002c600ff467b82 */ /* 0x000e700000000a00 */
[----:B------:R-:W1:Y:S08]  /*4d30*/  LDC.64 R68, c[0x0][0xb28] ;  /* 0x0002ca00ff447b82 */ /* 0x000e700000000a00 */
[----:B------:R-:W1:Y:S01]  /*4d40*/  LDC.64 R166, c[0x0][0x8b0] ;  /* 0x00022c00ffa67b82 */ /* 0x000e620000000a00 */
[----:B---3--:R-:W-:-:S07]  /*4d50*/  IMAD.IADD R79, R0, 0x1, R79 ;  /* 0x00000001004f7824 */ /* 0x008fce00078e024f */
[----:B------:R-:W3:Y:S08]  /*4d60*/  LDC.64 R164, c[0x0][0x8a8] ;  /* 0x00022a00ffa47b82 */ /* 0x000ef00000000a00 */
[----:B--2-4-:R-:W1:Y:S02]  /*4d70*/  LDC R178, c[0x0][0x374] ;  /* 0x0000dd00ffb27b82 */ /* 0x014e640000000800 */
.L_x_114:
[C---:B------:R-:W-:Y:S02]  /*4d80*/  LEA R0, R195.reuse, UR49, 0x3 ;  /* 0x00000031c3007c11 */ /* 0x040fe4000f8e18ff */
[----:B------:R-:W-:Y:S02]  /*4d90*/  SHF.L.U32 R3, R182, 0x1f, RZ ;  /* 0x0000001fb6037819 */ /* 0x000fe400000006ff */
[----:B------:R-:W-:Y:S02]  /*4da0*/  LEA R16, R195, UR49, 0x4 ;  /* 0x00000031c3107c11 */ /* 0x000fe4000f8e20ff */
[----:B------:R-:W2:Y:S02]  /*4db0*/  SYNCS.PHASECHK.TRANS64.TRYWAIT P0, [R0+URZ+0xf0], R3 ;  /* 0x0000f003000075a7 */ /* 0x000ea400080011ff */
[----:B-12---:R-:W-:Y:S05]  /*4dc0*/  @!P0 BRA `(.L_x_88) ;  /* 0x0000004400048947 */ /* 0x006fea0003800000 */
.L_x_166:
[----:B------:R-:W4:Y:S01]  /*4dd0*/  LDC.64 R12, c[0x0][0xb10] ;  /* 0x0002c400ff0c7b82 */ /* 0x000f220000000a00 */
[----:B------:R-:W3:Y:S01]  /*4de0*/  LDS.128 R16, [R16+0x180] ;  /* 0x0001800010107984 */ /* 0x000ee20000000c00 */
[----:B-1----:R-:W-:Y:S01]  /*4df0*/  ISETP.NE.AND P1, PT, R73, 0x1, PT ;  /* 0x000000014900780c */ /* 0x002fe20003f25270 */
[----:B--2---:R-:W-:Y:S01]  /*4e00*/  VIADD R0, R0, 0x100 ;  /* 0x0000010000007836 */ /* 0x004fe20000000000 */
[----:B------:R-:W-:Y:S04]  /*4e10*/  ISETP.GE.AND P0, PT, R72, 0x1, PT ;  /* 0x000000014800780c */ /* 0x000fe80003f06270 */
[----:B------:R-:W1:Y:S01]  /*4e20*/  LDC.64 R10, c[0x0][0xb18] ;  /* 0x0002c600ff0a7b82 */ /* 0x000e620000000a00 */
[----:B------:R-:W-:Y:S01]  /*4e30*/  PRMT R0, RZ, 0x654, R0 ;  /* 0x00000654ff007816 */ /* 0x000fe20000000000 */
[----:B------:R-:W-:Y:S01]  /*4e40*/  @!PT LDS RZ, [RZ] ;  /* 0x00000000fffff984 */ /* 0x000fe20000000800 */
[----:B------:R-:W-:Y:S01]  /*4e50*/  @!PT LDS RZ, [RZ] ;  /* 0x00000000fffff984 */ /* 0x000fe20000000800 */
[----:B------:R-:W-:Y:S01]  /*4e60*/  @!PT LDS RZ, [RZ] ;  /* 0x00000000fffff984 */ /* 0x000fe20000000800 */
[----:B------:R-:W-:Y:S01]  /*4e70*/  @!PT LDS RZ, [RZ] ;  /* 0x00000000fffff984 */ /* 0x000fe20000000800 */
[----:B------:R2:W-:Y:S06]  /*4e80*/  MEMBAR.ALL.CTA ;  /* 0x0000000000007992 */ /* 0x0005ec0000008000 */
[----:B--2---:R-:W2:Y:S01]  /*4e90*/  FENCE.VIEW.ASYNC.S ;  /* 0x00000000000073c6 */ /* 0x004ea20000000000 */
[----:B------:R-:W1:Y:S08]  /*4ea0*/  @!P1 LDC R14, c[0x0][0xb20] ;  /* 0x0002c800ff0e9b82 */ /* 0x000e700000000800 */
[----:B------:R-:W1:Y:S01]  /*4eb0*/  @!P1 LDC R9, c[0x0][0xb0c] ;  /* 0x0002c300ff099b82 */ /* 0x000e620000000800 */
[----:B--2---:R2:W-:Y:S01]  /*4ec0*/  SYNCS.ARRIVE.TRANS64.RED.A1T0 RZ, [R0+URZ], RZ ;  /* 0x000000ff00ff79a7 */ /* 0x0045e200081004ff */
[----:B---3--:R-:W-:Y:S04]  /*4ed0*/  LOP3.LUT P4, RZ, R18, 0x1, RZ, 0xc0, !PT ;  /* 0x0000000112ff7812 */ /* 0x008fe8000788c0ff */
[----:B------:R-:W-:Y:S09]  /*4ee0*/  P2R R194, PR, RZ, 0x10 ;  /* 0x00000010ffc27803 */ /* 0x000ff20000000000 */
[----:B------:R-:W-:Y:S02]  /*4ef0*/  @P4 MOV R77, R16 ;  /* 0x00000010004d4202 */ /* 0x000fe40000000f00 */
[----:B------:R-:W-:Y:S01]  /*4f00*/  @P4 LOP3.LUT R75, R17, 0xffff, RZ, 0xc0, !PT ;  /* 0x0000ffff114b4812 */ /* 0x000fe200078ec0ff */
[----:B--2-4-:R-:W-:Y:S06]  /*4f10*/  @!P0 BRA `(.L_x_89) ;  /* 0x0000000000a48947 */ /* 0x014fec0003800000 */
[----:B------:R-:W-:Y:S01]  /*4f20*/  IMAD.HI.U32 R23, R178, R71, RZ ;  /* 0x00000047b2177227 */ /* 0x000fe200078e00ff */
[----:B------:R-:W-:Y:S02]  /*4f30*/  ISETP.NE.AND P0, PT, R70, 0x1, PT ;  /* 0x000000014600780c */ /* 0x000fe40003f05270 */
[----:B------:R-:W-:Y:S01]  /*4f40*/  ISETP.NE.AND P2, PT, R72, 0x1, PT ;  /* 0x000000014800780c */ /* 0x000fe20003f45270 */
[----:B------:R-:W-:Y:S01]  /*4f50*/  IMAD.HI.U32 R22, R177, R168, RZ ;  /* 0x000000a8b1167227 */ /* 0x000fe200078e00ff */
[----:B------:R-:W-:Y:S02]  /*4f60*/  SHF.R.U32.HI R23, RZ, R174, R23 ;  /* 0x000000aeff177219 */ /* 0x000fe40000011617 */
[----:B------:R-:W-:Y:S01]  /*4f70*/  ISETP.NE.AND P3, PT, R74, 0x1, PT ;  /* 0x000000014a00780c */ /* 0x000fe20003f65270 */
[----:B------:R-:W-:Y:S01]  /*4f80*/  IMAD.HI.U32 R26, R77, R168, RZ ;  /* 0x000000a84d1a7227 */ /* 0x000fe200078e00ff */
[----:B------:R-:W-:Y:S02]  /*4f90*/  SHF.R.U32.HI R22, RZ, R169, R22 ;  /* 0x000000a9ff167219 */ /* 0x000fe40000011616 */
[----:B------:R-:W-:Y:S01]  /*4fa0*/  SEL R3, R178, R23, !P0 ;  /* 0x00000017b2037207 */ /* 0x000fe20004000000 */
[----:B------:R-:W-:Y:S01]  /*4fb0*/  IMAD.HI.U32 R23, R75, R71, RZ ;  /* 0x000000474b177227 */ /* 0x000fe200078e00ff */
[----:B------:R-:W-:Y:S02]  /*4fc0*/  SEL R7, R177, R22, !P3 ;  /* 0x00000016b1077207 */ /* 0x000fe40005800000 */
[----:B------:R-:W-:Y:S01]  /*4fd0*/  SHF.R.U32.HI R26, RZ, R169, R26 ;  /* 0x000000a9ff1a7219 */ /* 0x000fe2000001161a */
[-C--:B------:R-:W-:Y:S04]  /*4fe0*/  IMAD.HI.U32 R22, R3, R68.reuse, RZ ;  /* 0x0000004403167227 */ /* 0x080fe800078e00ff */
[----:B------:R-:W-:Y:S01]  /*4ff0*/  IMAD.HI.U32 R24, R7, R68, RZ ;  /* 0x0000004407187227 */ /* 0x000fe200078e00ff */
[-C--:B------:R-:W-:Y:S02]  /*5000*/  @P2 SHF.R.U32.HI R3, RZ, R69.reuse, R22 ;  /* 0x00000045ff032219 */ /* 0x080fe40000011616 */
[----:B------:R-:W-:Y:S02]  /*5010*/  SHF.R.U32.HI R22, RZ, R174, R23 ;  /* 0x000000aeff167219 */ /* 0x000fe40000011617 */
[----:B------:R-:W-:Y:S01]  /*5020*/  @P2 SHF.R.U32.HI R7, RZ, R69, R24 ;  /* 0x00000045ff072219 */ /* 0x000fe20000011618 */
[C---:B------:R-:W-:Y:S01]  /*5030*/  IMAD R2, R72.reuse, R3, RZ ;  /* 0x0000000348027224 */ /* 0x040fe200078e02ff */
[----:B------:R-:W-:Y:S02]  /*5040*/  SEL R5, R75, R22, !P0 ;  /* 0x000000164b057207 */ /* 0x000fe40004000000 */
[----:B------:R-:W-:Y:S01]  /*5050*/  SEL R3, R77, R26, !P3 ;  /* 0x0000001a4d037207 */ /* 0x000fe20005800000 */
[----:B------:R-:W-:Y:S01]  /*5060*/  IMAD R4, R72, R7, RZ ;  /* 0x0000000748047224 */ /* 0x000fe200078e02ff */
[C---:B------:R-:W-:Y:S01]  /*5070*/  ISETP.GE.AND P0, PT, R5.reuse, R2, PT ;  /* 0x000000020500720c */ /* 0x040fe20003f06270 */
[----:B------:R-:W-:Y:S03]  /*5080*/  IMAD.HI.U32 R6, R5, R68, RZ ;  /* 0x0000004405067227 */ /* 0x000fe600078e00ff */
[----:B------:R-:W-:Y:S01]  /*5090*/  ISETP.GE.OR P0, PT, R3, R4, P0 ;  /* 0x000000040300720c */ /* 0x000fe20000706670 */
[----:B------:R-:W-:Y:S01]  /*50a0*/  IMAD.MOV R4, RZ, RZ, -R3 ;  /* 0x000000ffff047224 */ /* 0x000fe200078e0a03 */
[-C--:B------:R-:W-:Y:S03]  /*50b0*/  SHF.R.U32.HI R6, RZ, R69.reuse, R6 ;  /* 0x00000045ff067219 */ /* 0x080fe60000011606 */
[----:B------:R-:W-:Y:S01]  /*50c0*/  IMAD R77, R74, R4, R77 ;  /* 0x000000044a4d7224 */ /* 0x000fe200078e024d */
[----:B------:R-:W-:Y:S05]  /*50d0*/  SEL R15, R5, R6, !P2 ;  /* 0x00000006050f7207 */ /* 0x000fea0005000000 */
[----:B------:R-:W-:Y:S02]  /*50e0*/  IMAD.MOV R6, RZ, RZ, -R15 ;  /* 0x000000ffff067224 */ /* 0x000fe400078e0a0f */
[C---:B------:R-:W-:Y:S04]  /*50f0*/  @!P0 IMAD.HI.U32 R2, R3.reuse, R68, RZ ;  /* 0x0000004403028227 */ /* 0x040fe800078e00ff */
[----:B------:R-:W-:Y:S01]  /*5100*/  IMAD R6, R72, R6, R5 ;  /* 0x0000000648067224 */ /* 0x000fe200078e0205 */
[----:B------:R-:W-:Y:S04]  /*5110*/  @!P0 SHF.R.U32.HI R2, RZ, R69, R2 ;  /* 0x00000045ff028219 */ /* 0x000fe80000011602 */
[----:B------:R-:W-:Y:S02]  /*5120*/  @!P0 SEL R0, R3, R2, !P2 ;  /* 0x0000000203008207 */ /* 0x000fe40005000000 */
[----:B------:R-:W-:Y:S02]  /*5130*/  IADD3 R2, PT, PT, -R5, RZ, RZ ;  /* 0x000000ff05027210 */ /* 0x000fe40007ffe1ff */
[----:B------:R-:W-:Y:S01]  /*5140*/  @!P0 IADD3 R8, PT, PT, R15, -R0, RZ ;  /* 0x800000000f088210 */ /* 0x000fe20007ffe0ff */
[----:B------:R-:W-:Y:S02]  /*5150*/  @!P0 IMAD R0, R7, R6, R0 ;  /* 0x0000000607008224 */ /* 0x000fe400078e0200 */
[----:B------:R-:W-:Y:S02]  /*5160*/  IMAD R75, R70, R2, R75 ;  /* 0x00000002464b7224 */ /* 0x000fe400078e024b */
[----:B------:R-:W-:Y:S02]  /*5170*/  @!P0 IMAD R5, R8, R72, R3 ;  /* 0x0000004808058224 */ /* 0x000fe400078e0203 */
[----:B------:R-:W-:Y:S04]  /*5180*/  @!P0 IMAD.MOV.U32 R3, RZ, RZ, R0 ;  /* 0x000000ffff038224 */ /* 0x000fe800078e0000 */
[----:B------:R-:W-:Y:S02]  /*5190*/  IMAD R77, R3, R74, R77 ;  /* 0x0000004a034d7224 */ /* 0x000fe400078e024d */
[----:B------:R-:W-:Y:S07]  /*51a0*/  IMAD R75, R5, R70, R75 ;  /* 0x00000046054b7224 */ /* 0x000fee00078e024b */
.L_x_89:
[----:B-1----:R-:W-:Y:S01]  /*51b0*/  @!P1 ISETP.NE.AND P0, PT, R10, 0x1, PT ;  /* 0x000000010a00980c */ /* 0x002fe20003f05270 */
[----:B------:R-:W-:Y:S01]  /*51c0*/  @!P1 IMAD.HI.U32 R0, R77, R12, RZ ;  /* 0x0000000c4d009227 */ /* 0x000fe200078e00ff */
[----:B------:R-:W-:Y:S01]  /*51d0*/  @!P1 ISETP.NE.AND P2, PT, R9, 0x1, PT ;  /* 0x000000010900980c */ /* 0x000fe20003f45270 */
[----:B------:R-:W-:Y:S01]  /*51e0*/  ULOP3.LUT UP0, URZ, UR48, 0x1b0, URZ, 0xc0, !UPT ;  /* 0x000001b030ff7892 */ /* 0x000fe2000f80c0ff */
[----:B------:R-:W-:Y:S01]  /*51f0*/  R2UR UR42, R21 ;  /* 0x00000000152a72ca */ /* 0x000fe200000e0000 */
[----:B------:R-:W-:Y:S01]  /*5200*/  @!P1 IMAD.HI.U32 R3, R75, R11, RZ ;  /* 0x0000000b4b039227 */ /* 0x000fe200078e00ff */
[----:B------:R-:W-:Y:S02]  /*5210*/  @!P1 SHF.R.U32.HI R0, RZ, R13, R0 ;  /* 0x0000000dff009219 */ /* 0x000fe40000011600 */
[----:B------:R-:W-:Y:S01]  /*5220*/  R2UR UR41, R20 ;  /* 0x00000000142972ca */ /* 0x000fe200000e0000 */
[----:B------:R-:W-:Y:S01]  /*5230*/  VIADD R195, R195, 0x1 ;  /* 0x00000001c3c37836 */ /* 0x000fe20000000000 */
[----:B------:R-:W-:Y:S02]  /*5240*/  @!P1 SHF.R.U32.HI R2, RZ, R14, R3 ;  /* 0x0000000eff029219 */ /* 0x000fe40000011603 */
[----:B------:R-:W-:Y:S02]  /*5250*/  @!P1 SEL R3, R77, R0, !P2 ;  /* 0x000000004d039207 */ /* 0x000fe40005000000 */
[----:B------:R-:W-:Y:S02]  /*5260*/  @!P1 SEL R2, R75, R2, !P0 ;  /* 0x000000024b029207 */ /* 0x000fe40004000000 */
[----:B------:R-:W-:Y:S01]  /*5270*/  @P4 SHF.R.U32.HI R179, RZ, 0x10, R17 ;  /* 0x00000010ffb34819 */ /* 0x000fe20000011611 */
[----:B------:R-:W-:Y:S02]  /*5280*/  USHF.L.U32 UR42, UR42, 0x7, URZ ;  /* 0x000000072a2a7899 */ /* 0x000fe400080006ff */
[----:B------:R-:W-:Y:S02]  /*5290*/  @!P1 IMAD.IADD R0, R2, 0x1, -R3 ;  /* 0x0000000102009824 */ /* 0x000fe400078e0a03 */
[----:B------:R-:W-:Y:S01]  /*52a0*/  @!P1 IMAD.IADD R2, R3, 0x1, -R2 ;  /* 0x0000000103029824 */ /* 0x000fe200078e0a02 */
[----:B------:R-:W-:Y:S01]  /*52b0*/  USHF.L.U32 UR41, UR41, 0x7, URZ ;  /* 0x0000000729297899 */ /* 0x000fe200080006ff */
[----:B------:R-:W-:Y:S02]  /*52c0*/  @!P1 IMAD R77, R0, R9, R77 ;  /* 0x00000009004d9224 */ /* 0x000fe400078e024d */
[----:B------:R-:W-:Y:S01]  /*52d0*/  @!P1 IMAD R75, R2, R10, R75 ;  /* 0x0000000a024b9224 */ /* 0x000fe200078e024b */
[----:B------:R-:W-:Y:S08]  /*52e0*/  BRA.U !UP0, `(.L_x_90) ;  /* 0x0000000108407547 */ /* 0x000ff0000b800000 */
[----:B------:R-:W1:Y:S01]  /*52f0*/  LDCU.64 UR8, c[0x4][0x80] ;  /* 0x01001000ff0877ac */ /* 0x000e620008000a00 */
[----:B------:R-:W-:Y:S01]  /*5300*/  MOV R3, 0x0 ;  /* 0x0000000000037802 */ /* 0x000fe20000000f00 */
[----:B------:R-:W-:Y:S02]  /*5310*/  HFMA2 R12, -RZ, RZ, 0, 5.9604644775390625e-08 ;  /* 0x00000001ff0c7431 */ /* 0x000fe400000001ff */
[----:B------:R-:W-:Y:S02]  /*5320*/  IMAD.MOV.U32 R8, RZ, RZ, 0x70 ;  /* 0x00000070ff087424 */ /* 0x000fe400078e00ff */
[----:B------:R-:W-:Y:S01]  /*5330*/  IMAD.MOV.U32 R13, RZ, RZ, RZ ;  /* 0x000000ffff0d7224 */ /* 0x000fe200078e00ff */
[----:B------:R-:W2:Y:S01]  /*5340*/  LDCU.64 UR6, c[0x4][0x88] ;  /* 0x01001100ff0677ac */ /* 0x000ea20008000a00 */
[----:B------:R-:W3:Y:S01]  /*5350*/  LDC.64 R2, c[0x4][R3] ;  /* 0x0100000003027b82 */ /* 0x000ee20000000a00 */
[----:B------:R-:W4:Y:S01]  /*5360*/  LDCU.64 UR4, c[0x4][0x8] ;  /* 0x01000100ff0477ac */ /* 0x000f220008000a00 */
[----:B-1----:R-:W-:Y:S01]  /*5370*/  MOV R5, UR9 ;  /* 0x0000000900057c02 */ /* 0x002fe20008000f00 */
[----:B------:R-:W-:Y:S01]  /*5380*/  IMAD.U32 R4, RZ, RZ, UR8 ;  /* 0x00000008ff047e24 */ /* 0x000fe2000f8e00ff */
[----:B--2---:R-:W-:Y:S01]  /*5390*/  MOV R7, UR7 ;  /* 0x0000000700077c02 */ /* 0x004fe20008000f00 */
[----:B------:R-:W-:Y:S01]  /*53a0*/  IMAD.U32 R6, RZ, RZ, UR6 ;  /* 0x00000006ff067e24 */ /* 0x000fe2000f8e00ff */
[----:B----4-:R-:W-:Y:S01]  /*53b0*/  MOV R11, UR5 ;  /* 0x00000005000b7c02 */ /* 0x010fe20008000f00 */
[----:B------:R-:W-:Y:S02]  /*53c0*/  IMAD.U32 R10, RZ, RZ, UR4 ;  /* 0x00000004ff0a7e24 */ /* 0x000fe4000f8e00ff */
[----:B------:R-:W-:Y:S07]  /*53d0*/  LEPC R20, `(.L_x_90) ;  /* 0x000000001014794e */ /* 0x000fee0000000000 */
[----:B---3-5:R-:W-:Y:S05]  /*53e0*/  CALL.ABS.NOINC R2 ;  /* 0x0000000002007343 */ /* 0x028fea0003c00000 */
.L_x_90:
[----:B------:R-:W-:Y:S01]  /*53f0*/  LOP3.LUT P0, RZ, R192, 0x1b0, RZ, 0xc0, !PT ;  /* 0x000001b0c0ff7812 */ /* 0x000fe2000780c0ff */
[----:B------:R-:W-:Y:S11]  /*5400*/  BSSY.RECONVERGENT B6, `(.L_x_91) ;  /* 0x0000013000067945 */ /* 0x000ff60003800200 */
[----:B------:R-:W-:Y:S01]  /*5410*/  @!UPT UIADD3 URZ, UPT, UPT, URZ, URZ, URZ ;  /* 0x000000fffffff290 */ /* 0x000fe2000fffe0ff */
[----:B------:R-:W-:Y:S05]  /*5420*/  @!P0 BRA `(.L_x_92) ;  /* 0x0000000000408947 */ /* 0x000fea0003800000 */
        /* <DEDUP_REMOVED lines=16> */
.L_x_92:
[----:B------:R-:W-:Y:S05]  /*5530*/  BSYNC.RECONVERGENT B6 ;  /* 0x0000000000067941 */ /* 0x000fea0003800200 */
.L_x_91:
[----:B------:R-:W-:Y:S01]  /*5540*/  ISETP.NE.U32.AND P4, PT, R166, RZ, PT ;  /* 0x000000ffa600720c */ /* 0x000fe20003f85070 */
[----:B------:R-:W-:Y:S01]  /*5550*/  UISETP.NE.AND UP2, UPT, UR50, URZ, UPT ;  /* 0x000000ff3200728c */ /* 0x000fe2000bf45270 */
[----:B------:R-:W-:Y:S01]  /*5560*/  ISETP.NE.U32.AND P2, PT, RZ, UR38, PT ;  /* 0x00000026ff007c0c */ /* 0x000fe2000bf45070 */
[----:B------:R-:W-:Y:S01]  /*5570*/  UISETP.NE.U32.AND UP1, UPT, UR44, URZ, UPT ;  /* 0x000000ff2c00728c */ /* 0x000fe2000bf25070 */
[----:B------:R-:W-:Y:S01]  /*5580*/  ISETP.NE.AND.EX P4, PT, R167, RZ, PT, P4 ;  /* 0x000000ffa700720c */ /* 0x000fe20003f85340 */
[----:B------:R-:W-:Y:S01]  /*5590*/  UPLOP3.LUT UP0, UPT, UPT, UPT, UPT, 0x40, 0x4 ;  /* 0x000000000004789c */ /* 0x000fe20003f0e870 */
[----:B------:R-:W-:Y:S01]  /*55a0*/  ISETP.NE.AND.EX P2, PT, RZ, UR39, PT, P2 ;  /* 0x00000027ff007c0c */ /* 0x000fe2000bf45320 */
[----:B------:R-:W-:Y:S01]  /*55b0*/  UISETP.NE.AND.EX UP1, UPT, UR45, URZ, UPT, UP1 ;  /* 0x000000ff2d00728c */ /* 0x000fe2000bf25310 */
[----:B------:R-:W-:Y:S04]  /*55c0*/  PLOP3.LUT P1, PT, PT, PT, UP2, 0x80, 0x8 ;  /* 0x000000000008781c */ /* 0x000fe80003f2f028 */
[----:B------:R-:W-:Y:S06]  /*55d0*/  @UP2 UPLOP3.LUT UP0, UPT, UPT, UPT, UP1, 0x80, 0x8 ;  /* 0x000000000008289c */ /* 0x000fec0003f0f010 */
[----:B------:R-:W-:Y:S01]  /*55e0*/  PLOP3.LUT P0, PT, PT, PT, UP0, 0x80, 0x8 ;  /* 0x000000000008781c */ /* 0x000fe20003f0f008 */
[----:B------:R-:W-:Y:S01]  /*55f0*/  @!UPT UIADD3 URZ, UPT, UPT, URZ, URZ, URZ ;  /* 0x000000fffffff290 */ /* 0x000fe2000fffe0ff */
[----:B------:R-:W-:Y:S11]  /*5600*/  BRA.U !UP1, `(.L_x_93) ;  /* 0x0000000109387547 */ /* 0x000ff6000b800000 */
[----:B------:R-:W-:Y:S01]  /*5610*/  UISETP.NE.U32.AND UP0, UPT, UR38, URZ, UPT ;  /* 0x000000ff2600728c */ /* 0x000fe2000bf05070 */
[----:B------:R-:W-:Y:S02]  /*5620*/  HFMA2 R0, -RZ, RZ, 0, 5.9604644775390625e-08 ;  /* 0x00000001ff007431 */ /* 0x000fe400000001ff */
[----:B------:R-:W-:Y:S01]  /*5630*/  IMAD.MOV.U32 R171, RZ, RZ, 0x1 ;  /* 0x00000001ffab7424 */ /* 0x000fe200078e00ff */
[----:B------:R-:W-:Y:S06]  /*5640*/  UISETP.NE.AND.EX UP0, UPT, UR39, URZ, UPT, UP0 ;  /* 0x000000ff2700728c */ /* 0x000fec000bf05300 */
[----:B------:R-:W-:Y:S05]  /*5650*/  PLOP3.LUT P3, PT, PT, PT, UP0, 0x80, 0x8 ;  /* 0x000000000008781c */ /* 0x000fea0003f6f008 */
[----:B------:R-:W1:Y:S01]  /*5660*/  @UP0 LDCU.64 UR6, c[0x0][0x888] ;  /* 0x00011100ff0607ac */ /* 0x000e620008000a00 */
[----:B------:R-:W-:Y:S07]  /*5670*/  @UP0 UIMAD UR4, UR36, UR44, URZ ;  /* 0x0000002c240402a4 */ /* 0x000fee000f8e02ff */
[----:B------:R-:W-:Y:S01]  /*5680*/  @!P3 PRMT R171, R0, 0x7610, R171 ;  /* 0x0000761000abb816 */ /* 0x000fe200000000ab */
[----:B-1----:R-:W-:Y:S03]  /*5690*/  @UP0 UIMAD.WIDE UR6, UR4, 0x4, UR6 ;  /* 0x00000004040608a5 */ /* 0x002fe6000f8e0206 */
[----:B------:R-:W1:Y:S03]  /*56a0*/  @!UP0 LDCU UR4, c[0x0][0x880] ;  /* 0x00011000ff0487ac */ /* 0x000e660008000800 */
[----:B------:R-:W-:Y:S01]  /*56b0*/  IMAD.U32 R2, RZ, RZ, UR6 ;  /* 0x00000006ff027e24 */ /* 0x000fe2000f8e00ff */
[----:B------:R-:W-:Y:S05]  /*56c0*/  MOV R3, UR7 ;  /* 0x0000000700037c02 */ /* 0x000fea0008000f00 */
[----:B-----5:R2:W5:Y:S02]  /*56d0*/  @P3 LDG.E R81, desc[UR46][R2.64] ;  /* 0x0000002e02513981 */ /* 0x020564000c1e1900 */
[----:B-12---:R-:W-:Y:S02]  /*56e0*/  @!P3 IMAD.U32 R81, RZ, RZ, UR4 ;  /* 0x00000004ff51be24 */ /* 0x006fe4000f8e00ff */
.L_x_93:
[----:B------:R-:W-:Y:S05]  /*56f0*/  @!P4 BRA `(.L_x_94) ;  /* 0x000000000020c947 */ /* 0x000fea0003800000 */
[----:B------:R-:W-:Y:S04]  /*5700*/  ISETP.NE.U32.AND P3, PT, R164, RZ, PT ;  /* 0x000000ffa400720c */ /* 0x000fe80003f65070 */
[----:B------:R-:W-:Y:S11]  /*5710*/  ISETP.NE.AND.EX P3, PT, R165, RZ, PT, P3 ;  /* 0x000000ffa500720c */ /* 0x000ff60003f65330 */
[----:B------:R-:W-:Y:S02]  /*5720*/  @!UPT UIADD3 URZ, UPT, UPT, URZ, URZ, URZ ;  /* 0x000000fffffff290 */ /* 0x000fe4000fffe0ff */
[----:B------:R-:W1:Y:S01]  /*5730*/  @P3 LDC.64 R2, c[0x0][0x8a8] ;  /* 0x00022a00ff023b82 */ /* 0x000e620000000a00 */
[----:B------:R-:W-:Y:S04]  /*5740*/  @P3 IMAD R0, R166, UR36, RZ ;  /* 0x00000024a6003c24 */ /* 0x000fe8000f8e02ff */
[----:B-1----:R-:W-:Y:S05]  /*5750*/  @P3 IMAD.WIDE R2, R0, 0x4, R2 ;  /* 0x0000000400023825 */ /* 0x002fea00078e0202 */
[----:B-----5:R1:W5:Y:S02]  /*5760*/  @P3 LDG.E R78, desc[UR46][R2.64] ;  /* 0x0000002e024e3981 */ /* 0x020364000c1e1900 */
[----:B-1----:R-:W2:Y:S02]  /*5770*/  @!P3 LDC R78, c[0x0][0x8a0] ;  /* 0x00022800ff4ebb82 */ /* 0x002ea40000000800 */
.L_x_94:
[----:B-----5:R-:W-:Y:S01]  /*5780*/  FSETP.NEU.AND P4, PT, R81, RZ, PT ;  /* 0x000000ff5100720b */ /* 0x020fe20003f8d000 */
[----:B------:R-:W-:Y:S01]  /*5790*/  BSSY B1, `(.L_x_95) ;  /* 0x0000047000017945 */ /* 0x000fe20003800000 */
[----:B------:R-:W-:Y:S01]  /*57a0*/  SEL R5, RZ, 0xffffffff, P2 ;  /* 0xffffffffff057807 */ /* 0x000fe20001000000 */
[----:B------:R-:W-:Y:S01]  /*57b0*/  IMAD.MOV.U32 R208, RZ, RZ, 0x1 ;  /* 0x00000001ffd07424 */ /* 0x000fe200078e00ff */
[----:B------:R-:W-:Y:S01]  /*57c0*/  LOP3.LUT P3, RZ, R171, 0xff, RZ, 0xc0, !PT ;  /* 0x000000ffabff7812 */ /* 0x000fe2000786c0ff */
[C---:B------:R-:W-:Y:S01]  /*57d0*/  IMAD R80, R76.reuse, 0x80, R79 ;  /* 0x000000804c507824 */ /* 0x040fe200078e024f */
[----:B------:R-:W-:Y:S02]  /*57e0*/  @P1 SEL R0, RZ, 0xffffffff, P4 ;  /* 0xffffffffff001807 */ /* 0x000fe40002000000 */
[----:B------:R-:W-:Y:S02]  /*57f0*/  CS2R R162, SRZ ;  /* 0x0000000000a27805 */ /* 0x000fe4000001ff00 */
[----:B------:R-:W-:Y:S02]  /*5800*/  LEA R3, R181, UR49, 0x3 ;  /* 0x00000031b5037c11 */ /* 0x000fe4000f8e18ff */
[----:B------:R-:W-:Y:S02]  /*5810*/  CS2R R160, SRZ ;  /* 0x0000000000a07805 */ /* 0x000fe4000001ff00 */
[----:B------:R-:W-:Y:S02]  /*5820*/  @P0 SEL R0, R5, R0, !P3 ;  /* 0x0000000005000207 */ /* 0x000fe40005800000 */
[----:B------:R-:W-:Y:S02]  /*5830*/  CS2R R158, SRZ ;  /* 0x00000000009e7805 */ /* 0x000fe4000001ff00 */
[----:B------:R-:W-:Y:S02]  /*5840*/  LEA R207, R76, UR49, 0x3 ;  /* 0x000000314ccf7c11 */ /* 0x000fe4000f8e18ff */
[----:B------:R-:W-:Y:S02]  /*5850*/  CS2R R156, SRZ ;  /* 0x00000000009c7805 */ /* 0x000fe4000001ff00 */
[----:B------:R-:W-:Y:S02]  /*5860*/  @P1 LOP3.LUT R0, R0, 0x1, RZ, 0xc0, !PT ;  /* 0x0000000100001812 */ /* 0x000fe400078ec0ff */
[----:B------:R-:W-:Y:S02]  /*5870*/  CS2R R154, SRZ ;  /* 0x00000000009a7805 */ /* 0x000fe4000001ff00 */
[----:B------:R-:W-:Y:S02]  /*5880*/  SHF.L.U32 R2, R183, 0x1f, RZ ;  /* 0x0000001fb7027819 */ /* 0x000fe400000006ff */
[----:B------:R-:W-:Y:S02]  /*5890*/  CS2R R152, SRZ ;  /* 0x0000000000987805 */ /* 0x000fe4000001ff00 */
[----:B------:R-:W-:Y:S02]  /*58a0*/  ISETP.NE.U32.OR P6, PT, R0, 0x1, !P1 ;  /* 0x000000010000780c */ /* 0x000fe40004fc5470 */
[----:B------:R-:W-:Y:S02]  /*58b0*/  CS2R R150, SRZ ;  /* 0x0000000000967805 */ /* 0x000fe4000001ff00 */
[----:B------:R-:W-:Y:S02]  /*58c0*/  PLOP3.LUT P2, PT, PT, PT, UP1, 0x80, 0x8 ;  /* 0x000000000008781c */ /* 0x000fe40003f4f018 */
[----:B------:R-:W-:Y:S02]  /*58d0*/  CS2R R148, SRZ ;  /* 0x0000000000947805 */ /* 0x000fe4000001ff00 */
[----:B------:R-:W-:Y:S02]  /*58e0*/  SEL R0, RZ, 0xffffffff, P4 ;  /* 0xffffffffff007807 */ /* 0x000fe40002000000 */
[----:B------:R-:W-:Y:S03]  /*58f0*/  P2R R184, PR, RZ, 0x40 ;  /* 0x00000040ffb87803 */ /* 0x000fe60000000000 */
[----:B------:R-:W-:Y:S04]  /*5900*/  @P6 SHF.L.U32 R4, R180, 0x1f, RZ ;  /* 0x0000001fb4046819 */ /* 0x000fe800000006ff */
[----:B------:R-:W-:Y:S01]  /*5910*/  @P2 SEL R0, R5, R0, !P3 ;  /* 0x0000000005002207 */ /* 0x000fe20005800000 */
[----:B------:R-:W1:Y:S03]  /*5920*/  @P6 SYNCS.PHASECHK.TRANS64.TRYWAIT P1, [R3+URZ+0xc0], R4 ;  /* 0x0000c004030065a7 */ /* 0x000e6600080211ff */
[----:B------:R-:W-:Y:S04]  /*5930*/  LOP3.LUT R0, R0, 0x1, RZ, 0xc0, !PT ;  /* 0x0000000100007812 */ /* 0x000fe800078ec0ff */
[----:B------:R-:W-:Y:S04]  /*5940*/  ISETP.NE.U32.AND P5, PT, R0, 0x1, PT ;  /* 0x000000010000780c */ /* 0x000fe80003fa5070 */
[----:B------:R-:W-:Y:S01]  /*5950*/  P2R R209, PR, RZ, 0x20 ;  /* 0x00000020ffd17803 */ /* 0x000fe20000000000 */
[----:B------:R3:W4:Y:S01]  /*5960*/  SYNCS.PHASECHK.TRANS64.TRYWAIT P0, [R207+URZ+0x110], R2 ;  /* 0x00011002cf0075a7 */ /* 0x00072200080011ff */
[----:B-1----:R-:W-:Y:S01]  /*5970*/  @P6 SEL R208, RZ, 0x1, !P1 ;  /* 0x00000001ffd06807 */ /* 0x002fe20004800000 */
[----:B---3--:R-:W-:Y:S06]  /*5980*/  @!P6 BRA `(.L_x_96) ;  /* 0x00000000009ce947 */ /* 0x008fec0003800000 */
[----:B------:R-:W-:Y:S01]  /*5990*/  @P5 IMAD R6, R181, 0x2000, R190 ;  /* 0x00002000b5065824 */ /* 0x000fe200078e02be */
[----:B------:R-:W-:Y:S01]  /*59a0*/  ISETP.NE.AND P1, PT, R208, RZ, PT ;  /* 0x000000ffd000720c */ /* 0x000fe20003f25270 */
[----:B------:R-:W-:Y:S01]  /*59b0*/  BSSY B0, `(.L_x_97) ;  /* 0x0000010000007945 */ /* 0x000fe20003800000 */
[----:B------:R-:W-:Y:S01]  /*59c0*/  CS2R R150, SRZ ;  /* 0x0000000000967805 */ /* 0x000fe2000001ff00 */
[--C-:B------:R-:W-:Y:S01]  /*59d0*/  @P5 IMAD R7, R191, -0x10, R6.reuse ;  /* 0xfffffff0bf075824 */ /* 0x100fe200078e0206 */
[----:B------:R-:W-:Y:S01]  /*59e0*/  CS2R R148, SRZ ;  /* 0x0000000000947805 */ /* 0x000fe2000001ff00 */
[----:B------:R-:W-:Y:S01]  /*59f0*/  @P5 IMAD R5, R189, -0x10, R6 ;  /* 0xfffffff0bd055824 */ /* 0x000fe200078e0206 */
[----:B------:R-:W-:Y:S01]  /*5a00*/  CS2R R158, SRZ ;  /* 0x00000000009e7805 */ /* 0x000fe2000001ff00 */
[----:B------:R-:W-:Y:S01]  /*5a10*/  @P5 IMAD R4, R188, 0x10, R7 ;  /* 0x00000010bc045824 */ /* 0x000fe200078e0207 */
[----:B------:R-:W-:Y:S02]  /*5a20*/  CS2R R156, SRZ ;  /* 0x00000000009c7805 */ /* 0x000fe4000001ff00 */
[----:B------:R-:W-:Y:S02]  /*5a30*/  CS2R R154, SRZ ;  /* 0x00000000009a7805 */ /* 0x000fe4000001ff00 */
[----:B------:R-:W-:Y:S02]  /*5a40*/  CS2R R152, SRZ ;  /* 0x0000000000987805 */ /* 0x000fe4000001ff00 */
[----:B------:R-:W-:Y:S02]  /*5a50*/  CS2R R162, SRZ ;  /* 0x0000000000a27805 */ /* 0x000fe4000001ff00 */
[----:B------:R-:W-:Y:S01]  /*5a60*/  CS2R R160, SRZ ;  /* 0x0000000000a07805 */ /* 0x000fe2000001ff00 */
[----:B------:R-:W-:Y:S06]  /*5a70*/  @P1 BRA `(.L_x_98) ;  /* 0x00000000000c1947 */ /* 0x000fec0003800000 */
[----:B------:R-:W-:Y:S04]  /*5a80*/  SHF.L.U32 R0, R180, 0x1f, RZ ;  /* 0x0000001fb4007819 */ /* 0x000fe800000006ff */
[----:B------:R-:W1:Y:S02]  /*5a90*/  SYNCS.PHASECHK.TRANS64.TRYWAIT P1, [R3+URZ+0xc0], R0 ;  /* 0x0000c000030075a7 */ /* 0x000e6400080211ff */
[----:B-1----:R-:W-:Y:S05]  /*5aa0*/  @!P1 BRA `(.L_x_99) ;  /* 0x0000003400e09947 */ /* 0x002fea0003800000 */
.L_x_98:
[----:B------:R-:W-:Y:S05]  /*5ab0*/  BSYNC B0 ;  /* 0x0000000000007941 */ /* 0x000fea0003800000 */
.L_x_97:
[----:B------:R-:W-:Y:S01]  /*5ac0*/  ISETP.NE.AND P1, PT, R209, RZ, PT ;  /* 0x000000ffd100720c */ /* 0x000fe20003f25270 */
[----:B-1----:R-:W-:Y:S02]  /*5ad0*/  VIADD R3, R3, 0xd0 ;  /* 0x000000d003037836 */ /* 0x002fe40000000000 */
[----:B------:R-:W-:Y:S02]  /*5ae0*/  IMAD.U32 R0, RZ, RZ, UR37 ;  /* 0x00000025ff007e24 */ /* 0x000fe4000f8e00ff */
[----:B------:R-:W-:Y:S03]  /*5af0*/  VIADD R181, R181, 0x1 ;  /* 0x00000001b5b57836 */ /* 0x000fe60000000000 */
[----:B------:R-:W-:Y:S05]  /*5b00*/  PRMT R0, R0, 0x654, R3 ;  /* 0x0000065400007816 */ /* 0x000fea0000000003 */
[----:B------:R1:W3:Y:S04]  /*5b10*/  @P1 LDS.128 R148, [R6] ;  /* 0x0000000006941984 */ /* 0x0002e80000000c00 */
[----:B------:R1:W1:Y:S04]  /*5b20*/  @P1 LDS.128 R156, [R5+0x20] ;  /* 0x00002000059c1984 */ /* 0x0002680000000c00 */
[----:B------:R1:W1:Y:S04]  /*5b30*/  @P1 LDS.128 R152, [R7+0x10] ;  /* 0x0000100007981984 */ /* 0x0002680000000c00 */
[----:B------:R1:W1:Y:S01]  /*5b40*/  @P1 LDS.128 R160, [R4+0x10] ;  /* 0x0000100004a01984 */ /* 0x0002620000000c00 */
[C---:B------:R-:W-:Y:S01]  /*5b50*/  ISETP.NE.AND P1, PT, R181.reuse, 0x2, PT ;  /* 0x00000002b500780c */ /* 0x040fe20003f25270 */
[----:B------:R-:W-:Y:S01]  /*5b60*/  @!PT LDS RZ, [RZ] ;  /* 0x00000000fffff984 */ /* 0x000fe20000000800 */
[----:B------:R-:W-:Y:S01]  /*5b70*/  @!PT LDS RZ, [RZ] ;  /* 0x00000000fffff984 */ /* 0x000fe20000000800 */
[----:B------:R-:W-:Y:S01]  /*5b80*/  @!PT LDS RZ, [RZ] ;  /* 0x00000000fffff984 */ /* 0x000fe20000000800 */
[----:B------:R-:W-:Y:S01]  /*5b90*/  @!PT LDS RZ, [RZ] ;  /* 0x00000000fffff984 */ /* 0x000fe20000000800 */
[----:B------:R5:W-:Y:S06]  /*5ba0*/  MEMBAR.ALL.CTA ;  /* 0x0000000000007992 */ /* 0x000bec0000008000 */
[----:B-----5:R-:W5:Y:S01]  /*5bb0*/  FENCE.VIEW.ASYNC.S ;  /* 0x00000000000073c6 */ /* 0x020f620000000000 */
[----:B------:R-:W-:Y:S02]  /*5bc0*/  SEL R3, RZ, 0x1, P1 ;  /* 0x00000001ff037807 */ /* 0x000fe40000800000 */
[----:B------:R-:W-:Y:S02]  /*5bd0*/  SEL R181, R181, RZ, P1 ;  /* 0x000000ffb5b57207 */ /* 0x000fe40000800000 */
[----:B------:R-:W-:Y:S01]  /*5be0*/  LOP3.LUT R180, R180, R3, RZ, 0x3c, !PT ;  /* 0x00000003b4b47212 */ /* 0x000fe200078e3cff */
[----:B-----5:R1:W-:Y:S06]  /*5bf0*/  SYNCS.ARRIVE.TRANS64.RED.A1T0 RZ, [R0+URZ], RZ ;  /* 0x000000ff00ff79a7 */ /* 0x0203ec00081004ff */
.L_x_96:
[----:B------:R-:W-:Y:S05]  /*5c00*/  BSYNC B1 ;  /* 0x0000000000017941 */ /* 0x000fea0003800000 */
.L_x_95:
[----:B-1----:R-:W-:Y:S04]  /*5c10*/  SHF.R.U32.HI R0, RZ, 0x15, R80 ;  /* 0x00000015ff007819 */ /* 0x002fe80000011650 */
[----:B------:R-:W-:Y:S01]  /*5c20*/  LOP3.LUT P1, RZ, R0, 0x3, R173, 0x48, !PT ;  /* 0x0000000300ff7812 */ /* 0x000fe200078248ad */
[----:B------:R-:W-:Y:S01]  /*5c30*/  @!UPT UIADD3 URZ, UPT, UPT, URZ, URZ, URZ ;  /* 0x000000fffffff290 */ /* 0x000fe2000fffe0ff */
[----:B----4-:R-:W-:Y:S11]  /*5c40*/  @P0 BRA `(.L_x_100) ;  /* 0x0000000000080947 */ /* 0x010ff60003800000 */
[----:B------:R-:W1:Y:S02]  /*5c50*/  SYNCS.PHASECHK.TRANS64.TRYWAIT P0, [R207+URZ+0x110], R2 ;  /* 0x00011002cf0075a7 */ /* 0x000e6400080011ff */
[----:B-1----:R-:W-:Y:S05]  /*5c60*/  @!P0 BRA `(.L_x_101) ;  /* 0x0000003400848947 */ /* 0x002fea0003800000 */
.L_x_100:
[----:B------:R-:W-:Y:S04]  /*5c70*/  BSSY.RECONVERGENT B6, `(.L_x_102) ;  /* 0x0000012000067945 */ /* 0x000fe80003800200 */
[----:B------:R-:W-:Y:S05]  /*5c80*/  @!P1 BRA `(.L_x_103) ;  /* 0x0000000000409947 */ /* 0x000fea0003800000 */
[----:B------:R-:W4:Y:S01]  /*5c90*/  LDCU.64 UR8, c[0x4][0x70] ;  /* 0x01000e00ff0877ac */ /* 0x000f220008000a00 */
[----:B------:R-:W-:Y:S01]  /*5ca0*/  MOV R3, 0x0 ;  /* 0x0000000000037802 */ /* 0x000fe20000000f00 */
[----:B------:R-:W-:Y:S02]  /*5cb0*/  HFMA2 R12, -RZ, RZ, 0, 5.9604644775390625e-08 ;  /* 0x00000001ff0c7431 */ /* 0x000fe400000001ff */
[----:B------:R-:W-:Y:S02]  /*5cc0*/  IMAD.MOV.U32 R8, RZ, RZ, 0x192 ;  /* 0x00000192ff087424 */ /* 0x000fe400078e00ff */
[----:B------:R-:W-:Y:S01]  /*5cd0*/  IMAD.MOV.U32 R13, RZ, RZ, RZ ;  /* 0x000000ffff0d7224 */ /* 0x000fe200078e00ff */
[----:B------:R-:W5:Y:S01]  /*5ce0*/  LDCU.64 UR6, c[0x4][0x78] ;  /* 0x01000f00ff0677ac */ /* 0x000f620008000a00 */
[----:B-1----:R-:W1:Y:S01]  /*5cf0*/  LDC.64 R2, c[0x4][R3] ;  /* 0x0100000003027b82 */ /* 0x002e620000000a00 */
[----:B------:R-:W2:Y:S01]  /*5d00*/  LDCU.64 UR4, c[0x4][0x10] ;  /* 0x01000200ff0477ac */ /* 0x000ea20008000a00 */
[----:B----4-:R-:W-:Y:S01]  /*5d10*/  MOV R5, UR9 ;  /* 0x0000000900057c02 */ /* 0x010fe20008000f00 */
[----:B------:R-:W-:Y:S01]  /*5d20*/  IMAD.U32 R4, RZ, RZ, UR8 ;  /* 0x00000008ff047e24 */ /* 0x000fe2000f8e00ff */
[----:B-----5:R-:W-:Y:S01]  /*5d30*/  MOV R7, UR7 ;  /* 0x0000000700077c02 */ /* 0x020fe20008000f00 */
[----:B------:R-:W-:Y:S01]  /*5d40*/  IMAD.U32 R6, RZ, RZ, UR6 ;  /* 0x00000006ff067e24 */ /* 0x000fe2000f8e00ff */
[----:B--2---:R-:W-:Y:S01]  /*5d50*/  MOV R11, UR5 ;  /* 0x00000005000b7c02 */ /* 0x004fe20008000f00 */
[----:B------:R-:W-:Y:S02]  /*5d60*/  IMAD.U32 R10, RZ, RZ, UR4 ;  /* 0x00000004ff0a7e24 */ /* 0x000fe4000f8e00ff */
[----:B------:R-:W-:Y:S07]  /*5d70*/  LEPC R20, `(.L_x_103) ;  /* 0x000000001014794e */ /* 0x000fee0000000000 */
[----:B-1-3--:R-:W-:Y:S05]  /*5d80*/  CALL.ABS.NOINC R2 ;  /* 0x0000000002007343 */ /* 0x00afea0003c00000 */
.L_x_103:
[----:B------:R-:W-:Y:S05]  /*5d90*/  BSYNC.RECONVERGENT B6 ;  /* 0x0000000000067941 */ /* 0x000fea0003800200 */
.L_x_102:
[-C--:B---3--:R-:W-:Y:S01]  /*5da0*/  F2FP.F16.E5M2.UNPACK_B R83, R148.reuse ;  /* 0x00000094ff53723e */ /* 0x088fe200020004ff */
[----:B------:R-:W-:Y:S05]  /*5db0*/  WARPSYNC.ALL ;  /* 0x0000000000007948 */ /* 0x000fea0003800000 */
[----:B------:R-:W-:Y:S01]  /*5dc0*/  R2UR UR4, R80 ;  /* 0x00000000500472ca */ /* 0x000fe200000e0000 */
[--C-:B------:R-:W-:Y:S01]  /*5dd0*/  HADD2.F32 R82, -RZ, R83.reuse.H0_H0 ;  /* 0x20000053ff527230 */ /* 0x100fe20000004100 */
[----:B------:R-:W-:Y:S01]  /*5de0*/  F2FP.F16.E5M2.UNPACK_B R85, R148.H1 ;  /* 0x00000094ff55723e */ /* 0x000fe200030004ff */
[----:B------:R-:W-:Y:S01]  /*5df0*/  HADD2.F32 R83, -RZ, R83.H1_H1 ;  /* 0x30000053ff537230 */ /* 0x000fe20000004100 */
[-C--:B------:R-:W-:Y:S01]  /*5e00*/  F2FP.F16.E5M2.UNPACK_B R87, R149.reuse ;  /* 0x00000095ff57723e */ /* 0x080fe200020004ff */
[----:B------:R-:W-:Y:S01]  /*5e10*/  BSSY.RECONVERGENT B0, `(.L_x_104) ;  /* 0x000011d000007945 */ /* 0x000fe20003800200 */
[----:B------:R-:W-:Y:S01]  /*5e20*/  F2FP.F16.E5M2.UNPACK_B R89, R149.H1 ;  /* 0x00000095ff59723e */ /* 0x000fe200030004ff */
[----:B------:R-:W-:Y:S01]  /*5e30*/  HADD2.F32 R84, -RZ, R85.H0_H0 ;  /* 0x20000055ff547230 */ /* 0x000fe20000004100 */
[-C--:B------:R-:W-:Y:S01]  /*5e40*/  F2FP.F16.E5M2.UNPACK_B R91, R150.reuse ;  /* 0x00000096ff5b723e */ /* 0x080fe200020004ff */
[----:B------:R-:W-:Y:S01]  /*5e50*/  HADD2.F32 R88, -RZ, R87.H1_H1 ;  /* 0x30000057ff587230 */ /* 0x000fe20000004100 */
[----:B------:R-:W-:Y:S01]  /*5e60*/  F2FP.F16.E5M2.UNPACK_B R93, R150.H1 ;  /* 0x00000096ff5d723e */ /* 0x000fe200030004ff */
[----:B------:R-:W-:Y:S01]  /*5e70*/  HADD2.F32 R86, -RZ, R85.H1_H1 ;  /* 0x30000055ff567230 */ /* 0x000fe20000004100 */
[-C--:B------:R-:W-:Y:S01]  /*5e80*/  F2FP.F16.E5M2.UNPACK_B R95, R151.reuse ;  /* 0x00000097ff5f723e */ /* 0x080fe200020004ff */
[----:B------:R-:W2:Y:S01]  /*5e90*/  LDTM.x64 R4, tmem[UR4] ;  /* 0x00000004000479ee */ /* 0x000ea20008340000 */
[----:B------:R-:W-:Y:S01]  /*5ea0*/  F2FP.F16.E5M2.UNPACK_B R97, R151.H1 ;  /* 0x00000097ff61723e */ /* 0x000fe200030004ff */
[----:B------:R-:W-:Y:S01]  /*5eb0*/  HADD2.F32 R85, -RZ, R87.H0_H0 ;  /* 0x20000057ff557230 */ /* 0x000fe20000004100 */
[-C--:B------:R-:W-:Y:S01]  /*5ec0*/  F2FP.F16.E5M2.UNPACK_B R99, R152.reuse ;  /* 0x00000098ff63723e */ /* 0x080fe200020004ff */
[----:B------:R-:W-:Y:S01]  /*5ed0*/  HADD2.F32 R87, -RZ, R89.H0_H0 ;  /* 0x20000059ff577230 */ /* 0x000fe20000004100 */
[----:B------:R-:W-:Y:S01]  /*5ee0*/  F2FP.F16.E5M2.UNPACK_B R101, R152.H1 ;  /* 0x00000098ff65723e */ /* 0x000fe200030004ff */
[----:B------:R-:W-:Y:S01]  /*5ef0*/  HADD2.F32 R92, -RZ, R91.H1_H1 ;  /* 0x3000005bff5c7230 */ /* 0x000fe20000004100 */
[----:B------:R-:W-:Y:S01]  /*5f00*/  ISETP.NE.AND P6, PT, R184, RZ, PT ;  /* 0x000000ffb800720c */ /* 0x000fe20003fc5270 */
[----:B------:R-:W-:Y:S01]  /*5f10*/  HADD2.F32 R96, -RZ, R95.H1_H1 ;  /* 0x3000005fff607230 */ /* 0x000fe20000004100 */
[----:B------:R-:W-:Y:S01]  /*5f20*/  SHF.L.U32 R211, R176, 0x4, RZ ;  /* 0x00000004b0d37819 */ /* 0x000fe200000006ff */
[----:B------:R-:W-:Y:S01]  /*5f30*/  HADD2.F32 R100, -RZ, R99.H1_H1 ;  /* 0x30000063ff647230 */ /* 0x000fe20000004100 */
[----:B------:R-:W-:Y:S01]  /*5f40*/  SHF.L.U32 R219, R175, 0x4, RZ ;  /* 0x00000004afdb7819 */ /* 0x000fe200000006ff */
[----:B------:R-:W-:Y:S01]  /*5f50*/  HADD2.F32 R90, -RZ, R89.H1_H1 ;  /* 0x30000059ff5a7230 */ /* 0x000fe20000004100 */
[C---:B------:R-:W-:Y:S01]  /*5f60*/  IADD3 R204, PT, PT, R190.reuse, R211, RZ ;  /* 0x000000d3becc7210 */ /* 0x040fe20007ffe0ff */
[----:B------:R-:W-:Y:S01]  /*5f70*/  HADD2.F32 R89, -RZ, R91.H0_H0 ;  /* 0x2000005bff597230 */ /* 0x000fe20000004100 */
[----:B------:R-:W-:Y:S01]  /*5f80*/  IADD3 R206, PT, PT, R190, R219, RZ ;  /* 0x000000dbbece7210 */ /* 0x000fe20007ffe0ff */
[--C-:B------:R-:W-:Y:S01]  /*5f90*/  HADD2.F32 R91, -RZ, R93.reuse.H0_H0 ;  /* 0x2000005dff5b7230 */ /* 0x100fe20000004100 */
[----:B------:R-:W-:Y:S01]  /*5fa0*/  SHF.L.U32 R217, R188, 0x4, RZ ;  /* 0x00000004bcd97819 */ /* 0x000fe200000006ff */
[----:B------:R-:W-:Y:S01]  /*5fb0*/  HADD2.F32 R94, -RZ, R93.H1_H1 ;  /* 0x3000005dff5e7230 */ /* 0x000fe20000004100 */
[-C--:B------:R-:W-:Y:S01]  /*5fc0*/  F2FP.F16.E5M2.UNPACK_B R103, R153.reuse ;  /* 0x00000099ff67723e */ /* 0x080fe200020004ff */
[----:B------:R-:W-:Y:S01]  /*5fd0*/  HADD2.F32 R93, -RZ, R95.H0_H0 ;  /* 0x2000005fff5d7230 */ /* 0x000fe20000004100 */
[----:B------:R-:W-:Y:S01]  /*5fe0*/  IADD3 R205, PT, PT, R217, R204, RZ ;  /* 0x000000ccd9cd7210 */ /* 0x000fe20007ffe0ff */
[----:B------:R-:W-:Y:S01]  /*5ff0*/  HADD2.F32 R95, -RZ, R97.H0_H0 ;  /* 0x20000061ff5f7230 */ /* 0x000fe20000004100 */
[----:B------:R-:W-:Y:S01]  /*6000*/  F2FP.F16.E5M2.UNPACK_B R105, R153.H1 ;  /* 0x00000099ff69723e */ /* 0x000fe200030004ff */
[C---:B--2---:R-:W-:Y:S01]  /*6010*/  FMUL R0, R78.reuse, R4 ;  /* 0x000000044e007220 */ /* 0x044fe20000400000 */
[C---:B-1----:R-:W-:Y:S01]  /*6020*/  FMUL R2, R78.reuse, R5 ;  /* 0x000000054e027220 */ /* 0x042fe20000400000 */
[C---:B------:R-:W-:Y:S01]  /*6030*/  FMUL R4, R78.reuse, R8 ;  /* 0x000000084e047220 */ /* 0x040fe20000400000 */
[C---:B------:R-:W-:Y:S01]  /*6040*/  FMUL R5, R78.reuse, R9 ;  /* 0x000000094e057220 */ /* 0x040fe20000400000 */
[C---:B------:R-:W-:Y:S01]  /*6050*/  FFMA R0, R81.reuse, R82, R0 ;  /* 0x0000005251007223 */ /* 0x040fe20000000000 */
[C---:B------:R-:W-:Y:S01]  /*6060*/  FFMA R2, R81.reuse, R83, R2 ;  /* 0x0000005351027223 */ /* 0x040fe20000000002 */
[C---:B------:R-:W-:Y:S01]  /*6070*/  FMUL R8, R78.reuse, R12 ;  /* 0x0000000c4e087220 */ /* 0x040fe20000400000 */
[C---:B------:R-:W-:Y:S01]  /*6080*/  FMUL R9, R78.reuse, R13 ;  /* 0x0000000d4e097220 */ /* 0x040fe20000400000 */
[C---:B------:R-:W-:Y:S01]  /*6090*/  FMUL R12, R78.reuse, R16 ;  /* 0x000000104e0c7220 */ /* 0x040fe20000400000 */
[C---:B------:R-:W-:Y:S01]  /*60a0*/  FMUL R13, R78.reuse, R17 ;  /* 0x000000114e0d7220 */ /* 0x040fe20000400000 */
[C---:B------:R-:W-:Y:S01]  /*60b0*/  FMUL R16, R78.reuse, R20 ;  /* 0x000000144e107220 */ /* 0x040fe20000400000 */
[C---:B------:R-:W-:Y:S01]  /*60c0*/  FMUL R17, R78.reuse, R21 ;  /* 0x000000154e117220 */ /* 0x040fe20000400000 */
[----:B------:R-:W-:Y:S02]  /*60d0*/  HADD2.F32 R104, -RZ, R103.H1_H1 ;  /* 0x30000067ff687230 */ /* 0x000fe40000004100 */
[C---:B------:R-:W-:Y:S01]  /*60e0*/  FMUL R20, R78.reuse, R24 ;  /* 0x000000184e147220 */ /* 0x040fe20000400000 */
[C---:B------:R-:W-:Y:S01]  /*60f0*/  FMUL R21, R78.reuse, R25 ;  /* 0x000000194e157220 */ /* 0x040fe20000400000 */
[C---:B------:R-:W-:Y:S01]  /*6100*/  FMUL R24, R78.reuse, R28 ;  /* 0x0000001c4e187220 */ /* 0x040fe20000400000 */
[C---:B------:R-:W-:Y:S01]  /*6110*/  FMUL R25, R78.reuse, R29 ;  /* 0x0000001d4e197220 */ /* 0x040fe20000400000 */
[C---:B------:R-:W-:Y:S01]  /*6120*/  FMUL R28, R78.reuse, R32 ;  /* 0x000000204e1c7220 */ /* 0x040fe20000400000 */
[C---:B------:R-:W-:Y:S01]  /*6130*/  FMUL R29, R78.reuse, R33 ;  /* 0x000000214e1d7220 */ /* 0x040fe20000400000 */
[C---:B------:R-:W-:Y:S01]  /*6140*/  FMUL R32, R78.reuse, R36 ;  /* 0x000000244e207220 */ /* 0x040fe20000400000 */
[----:B------:R-:W-:Y:S01]  /*6150*/  F2FP.F16.E5M2.UNPACK_B R107, R154 ;  /* 0x0000009aff6b723e */ /* 0x000fe200020004ff */
[C---:B------:R-:W-:Y:S01]  /*6160*/  FMUL R33, R78.reuse, R37 ;  /* 0x000000254e217220 */ /* 0x040fe20000400000 */
[C---:B------:R-:W-:Y:S01]  /*6170*/  FMUL R36, R78.reuse, R40 ;  /* 0x000000284e247220 */ /* 0x040fe20000400000 */
[----:B------:R-:W-:Y:S01]  /*6180*/  F2FP.F16.E5M2.UNPACK_B R109, R154.H1 ;  /* 0x0000009aff6d723e */ /* 0x000fe200030004ff */
[C---:B------:R-:W-:Y:S01]  /*6190*/  FMUL R37, R78.reuse, R41 ;  /* 0x000000294e257220 */ /* 0x040fe20000400000 */
[----:B------:R-:W-:Y:S02]  /*61a0*/  HADD2.F32 R108, -RZ, R107.H1_H1 ;  /* 0x3000006bff6c7230 */ /* 0x000fe40000004100 */
        /* <DEDUP_REMOVED lines=26> */
[C---:B------:R-:W-:Y:S01]  /*6350*/  FFMA R3, R81.reuse, R84, R3 ;  /* 0x0000005451037223 */ /* 0x040fe20000000003 */
[C---:B------:R-:W-:Y:S01]  /*6360*/  FFMA R7, R81.reuse, R86, R7 ;  /* 0x0000005651077223 */ /* 0x040fe20000000007 */
[----:B------:R-:W-:Y:S01]  /*6370*/  F2FP.F16.E5M2.UNPACK_B R127, R159 ;  /* 0x0000009fff7f723e */ /* 0x000fe200020004ff */
[C---:B------:R-:W-:Y:S01]  /*6380*/  FFMA R4, R81.reuse, R85, R4 ;  /* 0x0000005551047223 */ /* 0x040fe20000000004 */
[C---:B------:R-:W-:Y:S01]  /*6390*/  FFMA R5, R81.reuse, R88, R5 ;  /* 0x0000005851057223 */ /* 0x040fe20000000005 */
[----:B------:R-:W-:Y:S01]  /*63a0*/  F2FP.F16.E5M2.UNPACK_B R129, R159.H1 ;  /* 0x0000009fff81723e */ /* 0x000fe200030004ff */
[----:B------:R-:W-:Y:S01]  /*63b0*/  FFMA R6, R81, R87, R6 ;  /* 0x0000005751067223 */ /* 0x000fe20000000006 */
[----:B------:R-:W-:Y:S01]  /*63c0*/  F2FP.SATFINITE.E5M2.F32.PACK_AB_MERGE_C R185, R7, R3, RZ ;  /* 0x0000000307b9723e */ /* 0x000fe200048060ff */
[----:B------:R-:W-:Y:S02]  /*63d0*/  HADD2.F32 R124, -RZ, R123.H1_H1 ;  /* 0x3000007bff7c7230 */ /* 0x000fe40000004100 */
[----:B------:R-:W-:Y:S01]  /*63e0*/  FMUL R11, R78, R11 ;  /* 0x0000000b4e0b7220 */ /* 0x000fe20000400000 */
[----:B------:R-:W-:Y:S01]  /*63f0*/  HADD2.F32 R128, -RZ, R127.H1_H1 ;  /* 0x3000007fff807230 */ /* 0x000fe20000004100 */
[----:B------:R-:W-:Y:S01]  /*6400*/  F2FP.SATFINITE.E5M2.F32.PACK_AB_MERGE_C R184, R2, R0, R185 ;  /* 0x0000000002b8723e */ /* 0x000fe200048060b9 */
[C---:B------:R-:W-:Y:S01]  /*6410*/  FMUL R10, R78.reuse, R14 ;  /* 0x0000000e4e0a7220 */ /* 0x040fe20000400000 */
[C---:B------:R-:W-:Y:S01]  /*6420*/  FFMA R11, R81.reuse, R90, R11 ;  /* 0x0000005a510b7223 */ /* 0x040fe2000000000b */
[C---:B------:R-:W-:Y:S01]  /*6430*/  FFMA R8, R81.reuse, R89, R8 ;  /* 0x0000005951087223 */ /* 0x040fe20000000008 */
[----:B------:R-:W-:Y:S01]  /*6440*/  FFMA R9, R81, R92, R9 ;  /* 0x0000005c51097223 */ /* 0x000fe20000000009 */
[----:B------:R-:W-:Y:S01]  /*6450*/  F2FP.F16.E5M2.UNPACK_B R131, R160 ;  /* 0x000000a0ff83723e */ /* 0x000fe200020004ff */
[----:B------:R-:W-:Y:S01]  /*6460*/  HADD2.F32 R98, -RZ, R97.H1_H1 ;  /* 0x30000061ff627230 */ /* 0x000fe20000004100 */
[----:B------:R-:W-:Y:S01]  /*6470*/  F2FP.SATFINITE.E5M2.F32.PACK_AB_MERGE_C R186, R11, R6, RZ ;  /* 0x000000060bba723e */ /* 0x000fe200048060ff */
[----:B------:R-:W-:Y:S01]  /*6480*/  FFMA R10, R81, R91, R10 ;  /* 0x0000005b510a7223 */ /* 0x000fe2000000000a */
[----:B------:R-:W-:Y:S02]  /*6490*/  HADD2.F32 R97, -RZ, R99.H0_H0 ;  /* 0x20000063ff617230 */ /* 0x000fe40000004100 */
[C---:B------:R-:W-:Y:S01]  /*64a0*/  FMUL R15, R78.reuse, R15 ;  /* 0x0000000f4e0f7220 */ /* 0x040fe20000400000 */
[----:B------:R-:W-:Y:S01]  /*64b0*/  F2FP.SATFINITE.E5M2.F32.PACK_AB_MERGE_C R185, R5, R4, R186 ;  /* 0x0000000405b9723e */ /* 0x000fe200048060ba */
[----:B------:R-:W-:Y:S02]  /*64c0*/  HADD2.F32 R132, -RZ, R131.H1_H1 ;  /* 0x30000083ff847230 */ /* 0x000fe40000004100 */
[C---:B------:R-:W-:Y:S01]  /*64d0*/  FMUL R14, R78.reuse, R18 ;  /* 0x000000124e0e7220 */ /* 0x040fe20000400000 */
[C---:B------:R-:W-:Y:S01]  /*64e0*/  FFMA R15, R81.reuse, R94, R15 ;  /* 0x0000005e510f7223 */ /* 0x040fe2000000000f */
[C---:B------:R-:W-:Y:S01]  /*64f0*/  FFMA R12, R81.reuse, R93, R12 ;  /* 0x0000005d510c7223 */ /* 0x040fe2000000000c */
[----:B------:R-:W-:Y:S01]  /*6500*/  FFMA R13, R81, R96, R13 ;  /* 0x00000060510d7223 */ /* 0x000fe2000000000d */
[----:B------:R-:W-:Y:S01]  /*6510*/  F2FP.F16.E5M2.UNPACK_B R133, R160.H1 ;  /* 0x000000a0ff85723e */ /* 0x000fe200030004ff */
[--C-:B------:R-:W-:Y:S01]  /*6520*/  HADD2.F32 R99, -RZ, R101.reuse.H0_H0 ;  /* 0x20000065ff637230 */ /* 0x100fe20000004100 */
[----:B------:R-:W-:Y:S01]  /*6530*/  F2FP.SATFINITE.E5M2.F32.PACK_AB_MERGE_C R186, R15, R10, RZ ;  /* 0x0000000a0fba723e */ /* 0x000fe200048060ff */
[----:B------:R-:W-:Y:S01]  /*6540*/  FFMA R14, R81, R95, R14 ;  /* 0x0000005f510e7223 */ /* 0x000fe2000000000e */
[C---:B------:R-:W-:Y:S01]  /*6550*/  FMUL R19, R78.reuse, R19 ;  /* 0x000000134e137220 */ /* 0x040fe20000400000 */
[----:B------:R-:W-:Y:S01]  /*6560*/  HADD2.F32 R102, -RZ, R101.H1_H1 ;  /* 0x30000065ff667230 */ /* 0x000fe20000004100 */
[----:B------:R-:W-:Y:S01]  /*6570*/  F2FP.SATFINITE.E5M2.F32.PACK_AB_MERGE_C R186, R9, R8, R186 ;  /* 0x0000000809ba723e */ /* 0x000fe200048060ba */
[----:B------:R-:W-:Y:S02]  /*6580*/  HADD2.F32 R101, -RZ, R103.H0_H0 ;  /* 0x20000067ff657230 */ /* 0x000fe40000004100 */
[C---:B------:R-:W-:Y:S01]  /*6590*/  FFMA R19, R81.reuse, R98, R19 ;  /* 0x0000006251137223 */ /* 0x040fe20000000013 */
[C---:B------:R-:W-:Y:S01]  /*65a0*/  FFMA R16, R81.reuse, R97, R16 ;  /* 0x0000006151107223 */ /* 0x040fe20000000010 */
[----:B------:R-:W-:Y:S01]  /*65b0*/  FFMA R17, R81, R100, R17 ;  /* 0x0000006451117223 */ /* 0x000fe20000000011 */
[C---:B------:R-:W-:Y:S01]  /*65c0*/  FMUL R18, R78.reuse, R22 ;  /* 0x000000164e127220 */ /* 0x040fe20000400000 */
[----:B------:R-:W-:Y:S01]  /*65d0*/  F2FP.F16.E5M2.UNPACK_B R135, R161 ;  /* 0x000000a1ff87723e */ /* 0x000fe200020004ff */
        /* <DEDUP_REMOVED lines=10> */
[----:B------:R1:W-:Y:S01]  /*6680*/  STS.128 [R172+UR49+0x4200], R184 ;  /* 0x004200b8ac007988 */ /* 0x0003e20008000c31 */
[----:B------:R-:W-:Y:S01]  /*6690*/  HADD2.F32 R136, -RZ, R135.H1_H1 ;  /* 0x30000087ff887230 */ /* 0x000fe20000004100 */
[----:B------:R-:W-:Y:S01]  /*66a0*/  F2FP.SATFINITE.E5M2.F32.PACK_AB_MERGE_C R196, R23, R18, RZ ;  /* 0x0000001217c4723e */ /* 0x000fe200048060ff */
[C---:B------:R-:W-:Y:S01]  /*66b0*/  FMUL R22, R78.reuse, R26 ;  /* 0x0000001a4e167220 */ /* 0x040fe20000400000 */
[C---:B------:R-:W-:Y:S01]  /*66c0*/  FMUL R27, R78.reuse, R27 ;  /* 0x0000001b4e1b7220 */ /* 0x040fe20000400000 */
[--C-:B------:R-:W-:Y:S01]  /*66d0*/  HADD2.F32 R107, -RZ, R109.reuse.H0_H0 ;  /* 0x2000006dff6b7230 */ /* 0x100fe20000004100 */
[----:B------:R-:W-:Y:S01]  /*66e0*/  F2FP.SATFINITE.E5M2.F32.PACK_AB_MERGE_C R196, R17, R16, R196 ;  /* 0x0000001011c4723e */ /* 0x000fe200048060c4 */
[C---:B------:R-:W-:Y:S01]  /*66f0*/  FFMA R22, R81.reuse, R103, R22 ;  /* 0x0000006751167223 */ /* 0x040fe20000000016 */
[C---:B------:R-:W-:Y:S01]  /*6700*/  FFMA R27, R81.reuse, R106, R27 ;  /* 0x0000006a511b7223 */ /* 0x040fe2000000001b */
[C---:B------:R-:W-:Y:S01]  /*6710*/  FFMA R24, R81.reuse, R105, R24 ;  /* 0x0000006951187223 */ /* 0x040fe20000000018 */
[----:B------:R-:W-:Y:S01]  /*6720*/  F2FP.F16.E5M2.UNPACK_B R137, R161.H1 ;  /* 0x000000a1ff89723e */ /* 0x000fe200030004ff */
[----:B------:R-:W-:Y:S02]  /*6730*/  HADD2.F32 R110, -RZ, R109.H1_H1 ;  /* 0x3000006dff6e7230 */ /* 0x000fe40000004100 */
[----:B------:R-:W-:Y:S01]  /*6740*/  FFMA R25, R81, R108, R25 ;  /* 0x0000006c51197223 */ /* 0x000fe20000000019 */
[----:B------:R-:W-:Y:S01]  /*6750*/  F2FP.SATFINITE.E5M2.F32.PACK_AB_MERGE_C R197, R27, R22, RZ ;  /* 0x000000161bc5723e */ /* 0x000fe200048060ff */
[----:B------:R-:W-:Y:S02]  /*6760*/  HADD2.F32 R109, -RZ, R111.H0_H0 ;  /* 0x2000006fff6d7230 */ /* 0x000fe40000004100 */
[C---:B------:R-:W-:Y:S01]  /*6770*/  FMUL R26, R78.reuse, R30 ;  /* 0x0000001e4e1a7220 */ /* 0x040fe20000400000 */
[C---:B------:R-:W-:Y:S01]  /*6780*/  FMUL R31, R78.reuse, R31 ;  /* 0x0000001f4e1f7220 */ /* 0x040fe20000400000 */
[--C-:B------:R-:W-:Y:S01]  /*6790*/  HADD2.F32 R111, -RZ, R113.reuse.H0_H0 ;  /* 0x20000071ff6f7230 */ /* 0x100fe20000004100 */
[----:B------:R-:W-:Y:S01]  /*67a0*/  F2FP.SATFINITE.E5M2.F32.PACK_AB_MERGE_C R197, R21, R20, R197 ;  /* 0x0000001415c5723e */ /* 0x000fe200048060c5 */
[C---:B------:R-:W-:Y:S01]  /*67b0*/  FFMA R26, R81.reuse, R107, R26 ;  /* 0x0000006b511a7223 */ /* 0x040fe2000000001a */
[C---:B------:R-:W-:Y:S01]  /*67c0*/  FFMA R31, R81.reuse, R110, R31 ;  /* 0x0000006e511f7223 */ /* 0x040fe2000000001f */
[C---:B------:R-:W-:Y:S01]  /*67d0*/  FFMA R28, R81.reuse, R109, R28 ;  /* 0x0000006d511c7223 */ /* 0x040fe2000000001c */
[----:B------:R-:W-:Y:S01]  /*67e0*/  F2FP.F16.E5M2.UNPACK_B R139, R162 ;  /* 0x000000a2ff8b723e */ /* 0x000fe200020004ff */
[----:B------:R-:W-:Y:S02]  /*67f0*/  HADD2.F32 R114, -RZ, R113.H1_H1 ;  /* 0x30000071ff727230 */ /* 0x000fe40000004100 */
[----:B------:R-:W-:Y:S01]  /*6800*/  FFMA R29, R81, R112, R29 ;  /* 0x00000070511d7223 */ /* 0x000fe2000000001d */
[----:B------:R-:W-:Y:S01]  /*6810*/  F2FP.SATFINITE.E5M2.F32.PACK_AB_MERGE_C R198, R31, R26, RZ ;  /* 0x0000001a1fc6723e */ /* 0x000fe200048060ff */
[----:B------:R-:W-:Y:S02]  /*6820*/  HADD2.F32 R113, -RZ, R115.H0_H0 ;  /* 0x20000073ff717230 */ /* 0x000fe40000004100 */
[C---:B------:R-:W-:Y:S01]  /*6830*/  FMUL R30, R78.reuse, R34 ;  /* 0x000000224e1e7220 */ /* 0x040fe20000400000 */
[----:B------:R-:W-:Y:S01]  /*6840*/  HADD2.F32 R140, -RZ, R139.H1_H1 ;  /* 0x3000008bff8c7230 */ /* 0x000fe20000004100 */
[----:B------:R-:W-:Y:S01]  /*6850*/  F2FP.SATFINITE.E5M2.F32.PACK_AB_MERGE_C R198, R25, R24, R198 ;  /* 0x0000001819c6723e */ /* 0x000fe200048060c6 */
[C---:B------:R-:W-:Y:S01]  /*6860*/  FMUL R35, R78.reuse, R35 ;  /* 0x000000234e237220 */ /* 0x040fe20000400000 */
[--C-:B------:R-:W-:Y:S02]  /*6870*/  HADD2.F32 R115, -RZ, R117.reuse.H0_H0 ;  /* 0x20000075ff737230 */ /* 0x100fe40000004100 */
[C---:B------:R-:W-:Y:S01]  /*6880*/  FFMA R30, R81.reuse, R111, R30 ;  /* 0x0000006f511e7223 */ /* 0x040fe2000000001e */
[----:B------:R-:W-:Y:S02]  /*6890*/  HADD2.F32 R118, -RZ, R117.H1_H1 ;  /* 0x30000075ff767230 */ /* 0x000fe40000004100 */
[C---:B------:R-:W-:Y:S01]  /*68a0*/  FFMA R35, R81.reuse, R114, R35 ;  /* 0x0000007251237223 */ /* 0x040fe20000000023 */
[C---:B------:R-:W-:Y:S01]  /*68b0*/  FFMA R32, R81.reuse, R113, R32 ;  /* 0x0000007151207223 */ /* 0x040fe20000000020 */
[----:B------:R-:W-:Y:S01]  /*68c0*/  F2FP.F16.E5M2.UNPACK_B R141, R162.H1 ;  /* 0x000000a2ff8d723e */ /* 0x000fe200030004ff */
[----:B------:R-:W-:Y:S01]  /*68d0*/  FFMA R33, R81, R116, R33 ;  /* 0x0000007451217223 */ /* 0x000fe20000000021 */
[----:B------:R-:W-:Y:S01]  /*68e0*/  HADD2.F32 R117, -RZ, R119.H0_H0 ;  /* 0x20000077ff757230 */ /* 0x000fe20000004100 */
        /* <DEDUP_REMOVED lines=9> */
[----:B------:R1:W-:Y:S01]  /*6980*/  STS.128 [R204+0x4010], R196 ;  /* 0x004010c4cc007388 */ /* 0x0003e20000000c00 */
[----:B------:R-:W-:Y:S01]  /*6990*/  FFMA R37, R81, R120, R37 ;  /* 0x0000007851257223 */ /* 0x000fe20000000025 */
[----:B------:R-:W-:Y:S01]  /*69a0*/  F2FP.SATFINITE.E5M2.F32.PACK_AB_MERGE_C R200, R39, R34, RZ ;  /* 0x0000002227c8723e */ /* 0x000fe200048060ff */
[----:B------:R-:W-:Y:S02]  /*69b0*/  HADD2.F32 R122, -RZ, R121.H1_H1 ;  /* 0x30000079ff7a7230 */ /* 0x000fe40000004100 */
[C---:B------:R-:W-:Y:S01]  /*69c0*/  FMUL R38, R78.reuse, R42 ;  /* 0x0000002a4e267220 */ /* 0x040fe20000400000 */
[----:B------:R-:W-:Y:S01]  /*69d0*/  HADD2.F32 R121, -RZ, R123.H0_H0 ;  /* 0x2000007bff797230 */ /* 0x000fe20000004100 */
[----:B------:R-:W-:Y:S01]  /*69e0*/  F2FP.SATFINITE.E5M2.F32.PACK_AB_MERGE_C R200, R33, R32, R200 ;  /* 0x0000002021c8723e */ /* 0x000fe200048060c8 */
[----:B------:R-:W-:Y:S02]  /*69f0*/  HADD2.F32 R144, -RZ, R143.H1_H1 ;  /* 0x3000008fff907230 */ /* 0x000fe40000004100 */
[C---:B------:R-:W-:Y:S01]  /*6a00*/  FFMA R38, R81.reuse, R119, R38 ;  /* 0x0000007751267223 */ /* 0x040fe20000000026 */
[C---:B------:R-:W-:Y:S01]  /*6a10*/  FMUL R43, R78.reuse, R43 ;  /* 0x0000002b4e2b7220 */ /* 0x040fe20000400000 */
[--C-:B------:R-:W-:Y:S02]  /*6a20*/  HADD2.F32 R123, -RZ, R125.reuse.H0_H0 ;  /* 0x2000007dff7b7230 */ /* 0x100fe40000004100 */
[C---:B------:R-:W-:Y:S01]  /*6a30*/  FMUL R42, R78.reuse, R46 ;  /* 0x0000002e4e2a7220 */ /* 0x040fe20000400000 */
[----:B------:R-:W-:Y:S02]  /*6a40*/  HADD2.F32 R126, -RZ, R125.H1_H1 ;  /* 0x3000007dff7e7230 */ /* 0x000fe40000004100 */
[C---:B------:R-:W-:Y:S01]  /*6a50*/  FFMA R43, R81.reuse, R122, R43 ;  /* 0x0000007a512b7223 */ /* 0x040fe2000000002b */
[----:B------:R-:W-:Y:S01]  /*6a60*/  F2FP.F16.E5M2.UNPACK_B R145, R163.H1 ;  /* 0x000000a3ff91723e */ /* 0x000fe200030004ff */
[C---:B------:R-:W-:Y:S01]  /*6a70*/  FFMA R40, R81.reuse, R121, R40 ;  /* 0x0000007951287223 */ /* 0x040fe20000000028 */
[----:B------:R-:W-:Y:S01]  /*6a80*/  FFMA R41, R81, R124, R41 ;  /* 0x0000007c51297223 */ /* 0x000fe20000000029 */
[----:B------:R-:W-:Y:S01]  /*6a90*/  ISETP.NE.AND P0, PT, R193, RZ, PT ;  /* 0x000000ffc100720c */ /* 0x000fe20003f05270 */
[----:B------:R-:W-:Y:S01]  /*6aa0*/  HADD2.F32 R125, -RZ, R127.H0_H0 ;  /* 0x2000007fff7d7230 */ /* 0x000fe20000004100 */
[----:B------:R-:W-:Y:S01]  /*6ab0*/  F2FP.SATFINITE.E5M2.F32.PACK_AB_MERGE_C R201, R43, R38, RZ ;  /* 0x000000262bc9723e */ /* 0x000fe200048060ff */
[----:B------:R-:W-:Y:S01]  /*6ac0*/  FFMA R42, R81, R123, R42 ;  /* 0x0000007b512a7223 */ /* 0x000fe2000000002a */
[C---:B------:R-:W-:Y:S01]  /*6ad0*/  FMUL R47, R78.reuse, R47 ;  /* 0x0000002f4e2f7220 */ /* 0x040fe20000400000 */
[--C-:B------:R-:W-:Y:S01]  /*6ae0*/  HADD2.F32 R127, -RZ, R129.reuse.H0_H0 ;  /* 0x20000081ff7f7230 */ /* 0x100fe20000004100 */
[----:B------:R-:W-:Y:S01]  /*6af0*/  F2FP.SATFINITE.E5M2.F32.PACK_AB_MERGE_C R201, R37, R36, R201 ;  /* 0x0000002425c9723e */ /* 0x000fe200048060c9 */
[----:B------:R-:W-:Y:S02]  /*6b00*/  HADD2.F32 R130, -RZ, R129.H1_H1 ;  /* 0x30000081ff827230 */ /* 0x000fe40000004100 */
[C---:B------:R-:W-:Y:S01]  /*6b10*/  FFMA R47, R81.reuse, R126, R47 ;  /* 0x0000007e512f7223 */ /* 0x040fe2000000002f */
[C---:B------:R-:W-:Y:S01]  /*6b20*/  FFMA R44, R81.reuse, R125, R44 ;  /* 0x0000007d512c7223 */ /* 0x040fe2000000002c */
[C---:B------:R-:W-:Y:S01]  /*6b30*/  FFMA R45, R81.reuse, R128, R45 ;  /* 0x00000080512d7223 */ /* 0x040fe2000000002d */
[----:B------:R-:W-:Y:S02]  /*6b40*/  HADD2.F32 R129, -RZ, R131.H0_H0 ;  /* 0x20000083ff817230 */ /* 0x000fe40000004100 */
[C---:B------:R-:W-:Y:S01]  /*6b50*/  FMUL R46, R78.reuse, R50 ;  /* 0x000000324e2e7220 */ /* 0x040fe20000400000 */
[C---:B------:R-:W-:Y:S01]  /*6b60*/  FMUL R51, R78.reuse, R51 ;  /* 0x000000334e337220 */ /* 0x040fe20000400000 */
[--C-:B------:R-:W-:Y:S02]  /*6b70*/  HADD2.F32 R131, -RZ, R133.reuse.H0_H0 ;  /* 0x20000085ff837230 */ /* 0x100fe40000004100 */
[C---:B------:R-:W-:Y:S01]  /*6b80*/  FMUL R50, R78.reuse, R54 ;  /* 0x000000364e327220 */ /* 0x040fe20000400000 */
[C---:B------:R-:W-:Y:S01]  /*6b90*/  FFMA R46, R81.reuse, R127, R46 ;  /* 0x0000007f512e7223 */ /* 0x040fe2000000002e */
[----:B------:R-:W-:Y:S02]  /*6ba0*/  HADD2.F32 R134, -RZ, R133.H1_H1 ;  /* 0x30000085ff867230 */ /* 0x000fe40000004100 */
[C---:B------:R-:W-:Y:S01]  /*6bb0*/  FFMA R51, R81.reuse, R130, R51 ;  /* 0x0000008251337223 */ /* 0x040fe20000000033 */
[----:B------:R-:W-:Y:S02]  /*6bc0*/  HADD2.F32 R133, -RZ, R135.H0_H0 ;  /* 0x20000087ff857230 */ /* 0x000fe40000004100 */
[C---:B------:R-:W-:Y:S01]  /*6bd0*/  FMUL R55, R78.reuse, R55 ;  /* 0x000000374e377220 */ /* 0x040fe20000400000 */
[C---:B------:R-:W-:Y:S01]  /*6be0*/  FFMA R48, R81.reuse, R129, R48 ;  /* 0x0000008151307223 */ /* 0x040fe20000000030 */
[C---:B------:R-:W-:Y:S01]  /*6bf0*/  FFMA R49, R81.reuse, R132, R49 ;  /* 0x0000008451317223 */ /* 0x040fe20000000031 */
[--C-:B------:R-:W-:Y:S02]  /*6c00*/  HADD2.F32 R135, -RZ, R137.reuse.H0_H0 ;  /* 0x20000089ff877230 */ /* 0x100fe40000004100 */
[C---:B------:R-:W-:Y:S01]  /*6c10*/  FFMA R50, R81.reuse, R131, R50 ;  /* 0x0000008351327223 */ /* 0x040fe20000000032 */
[----:B------:R-:W-:Y:S02]  /*6c20*/  HADD2.F32 R138, -RZ, R137.H1_H1 ;  /* 0x30000089ff8a7230 */ /* 0x000fe40000004100 */
[C---:B------:R-:W-:Y:S01]  /*6c30*/  FMUL R54, R78.reuse, R58 ;  /* 0x0000003a4e367220 */ /* 0x040fe20000400000 */
[----:B------:R-:W-:Y:S02]  /*6c40*/  HADD2.F32 R137, -RZ, R139.H0_H0 ;  /* 0x2000008bff897230 */ /* 0x000fe40000004100 */
[C---:B------:R-:W-:Y:S01]  /*6c50*/  FFMA R55, R81.reuse, R134, R55 ;  /* 0x0000008651377223 */ /* 0x040fe20000000037 */
        /* <DEDUP_REMOVED lines=16> */
[----:B------:R-:W-:Y:S01]  /*6d60*/  FFMA R63, R81, R142, R63 ;  /* 0x0000008e513f7223 */ /* 0x000fe2000000003f */
[----:B------:R-:W-:Y:S01]  /*6d70*/  FMUL R67, R78, R67 ;  /* 0x000000434e437220 */ /* 0x000fe20000400000 */
[----:B------:R-:W-:Y:S01]  /*6d80*/  F2FP.SATFINITE.E5M2.F32.PACK_AB_MERGE_C R202, R47, R42, RZ ;  /* 0x0000002a2fca723e */ /* 0x000fe200048060ff */
[----:B------:R-:W-:Y:S01]  /*6d90*/  FFMA R60, R81, R141, R60 ;  /* 0x0000008d513c7223 */ /* 0x000fe2000000003c */
[----:B------:R-:W-:Y:S01]  /*6da0*/  F2FP.SATFINITE.E5M2.F32.PACK_AB_MERGE_C R203, R51, R46, RZ ;  /* 0x0000002e33cb723e */ /* 0x000fe200048060ff */
[C---:B------:R-:W-:Y:S01]  /*6db0*/  FFMA R61, R81.reuse, R144, R61 ;  /* 0x00000090513d7223 */ /* 0x040fe2000000003d */
[C---:B------:R-:W-:Y:S01]  /*6dc0*/  FFMA R62, R81.reuse, R143, R62 ;  /* 0x0000008f513e7223 */ /* 0x040fe2000000003e */
[----:B------:R-:W-:Y:S01]  /*6dd0*/  FFMA R67, R81, R146, R67 ;  /* 0x0000009251437223 */ /* 0x000fe20000000043 */
[----:B------:R-:W-:Y:S02]  /*6de0*/  F2FP.SATFINITE.E5M2.F32.PACK_AB_MERGE_C R202, R41, R40, R202 ;  /* 0x0000002829ca723e */ /* 0x000fe400048060ca */
[----:B------:R-:W-:Y:S02]  /*6df0*/  F2FP.SATFINITE.E5M2.F32.PACK_AB_MERGE_C R203, R45, R44, R203 ;  /* 0x0000002c2dcb723e */ /* 0x000fe400048060cb */
[----:B------:R-:W-:Y:S02]  /*6e00*/  F2FP.SATFINITE.E5M2.F32.PACK_AB_MERGE_C R212, R55, R50, RZ ;  /* 0x0000003237d4723e */ /* 0x000fe400048060ff */
[----:B------:R-:W-:Y:S01]  /*6e10*/  F2FP.SATFINITE.E5M2.F32.PACK_AB_MERGE_C R213, R59, R54, RZ ;  /* 0x000000363bd5723e */ /* 0x000fe200048060ff */
[----:B------:R1:W-:Y:S01]  /*6e20*/  STS.128 [R206+0x4020], R200 ;  /* 0x004020c8ce007388 */ /* 0x0003e20000000c00 */
[----:B------:R-:W-:Y:S02]  /*6e30*/  F2FP.SATFINITE.E5M2.F32.PACK_AB_MERGE_C R214, R63, R58, RZ ;  /* 0x0000003a3fd6723e */ /* 0x000fe400048060ff */
[----:B------:R-:W-:Y:S02]  /*6e40*/  F2FP.SATFINITE.E5M2.F32.PACK_AB_MERGE_C R215, R67, R62, RZ ;  /* 0x0000003e43d7723e */ /* 0x000fe400048060ff */
[----:B------:R-:W-:Y:S02]  /*6e50*/  F2FP.SATFINITE.E5M2.F32.PACK_AB_MERGE_C R212, R49, R48, R212 ;  /* 0x0000003031d4723e */ /* 0x000fe400048060d4 */
[----:B------:R-:W-:Y:S02]  /*6e60*/  F2FP.SATFINITE.E5M2.F32.PACK_AB_MERGE_C R213, R53, R52, R213 ;  /* 0x0000003435d5723e */ /* 0x000fe400048060d5 */
[----:B------:R-:W-:Y:S02]  /*6e70*/  F2FP.SATFINITE.E5M2.F32.PACK_AB_MERGE_C R214, R57, R56, R214 ;  /* 0x0000003839d6723e */ /* 0x000fe400048060d6 */
[----:B------:R-:W-:Y:S02]  /*6e80*/  F2FP.SATFINITE.E5M2.F32.PACK_AB_MERGE_C R215, R61, R60, R215 ;  /* 0x0000003c3dd7723e */ /* 0x000fe400048060d7 */
[----:B------:R-:W-:Y:S02]  /*6e90*/  LEA R210, R181, UR49, 0x3 ;  /* 0x00000031b5d27c11 */ /* 0x000fe4000f8e18ff */
[----:B------:R-:W-:Y:S01]  /*6ea0*/  @P6 SHF.L.U32 R221, R180, 0x1f, RZ ;  /* 0x0000001fb4dd6819 */ /* 0x000fe200000006ff */
[----:B------:R1:W-:Y:S01]  /*6eb0*/  STS.128 [R205+0x4010], R212 ;  /* 0x004010d4cd007388 */ /* 0x0003e20000000c00 */
[----:B------:R-:W-:Y:S01]  /*6ec0*/  @!PT LDS RZ, [RZ] ;  /* 0x00000000fffff984 */ /* 0x000fe20000000800 */
[----:B------:R-:W-:Y:S01]  /*6ed0*/  @!PT LDS RZ, [RZ] ;  /* 0x00000000fffff984 */ /* 0x000fe20000000800 */
[----:B------:R-:W-:Y:S01]  /*6ee0*/  @!PT LDS RZ, [RZ] ;  /* 0x00000000fffff984 */ /* 0x000fe20000000800 */
[----:B------:R-:W-:Y:S01]  /*6ef0*/  @!PT LDS RZ, [RZ] ;  /* 0x00000000fffff984 */ /* 0x000fe20000000800 */
[----:B------:R2:W-:Y:S07]  /*6f00*/  MEMBAR.ALL.CTA ;  /* 0x0000000000007992 */ /* 0x0005ee0000008000 */
[----:B--2---:R-:W2:Y:S02]  /*6f10*/  FENCE.VIEW.ASYNC.S ;  /* 0x00000000000073c6 */ /* 0x004ea40000000000 */
[----:B--2---:R-:W-:Y:S06]  /*6f20*/  BAR.SYNC.DEFER_BLOCKING 0x1, 0x80 ;  /* 0x0042000000007b1d */ /* 0x004fec0000010000 */
[----:B------:R-:W-:Y:S05]  /*6f30*/  @P0 BRA `(.L_x_105) ;  /* 0x0000000000280947 */ /* 0x000fea0003800000 */
[----:B------:R-:W-:Y:S02]  /*6f40*/  UIADD3 UR4, UPT, UPT, UR49, 0x4200, URZ ;  /* 0x0000420031047890 */ /* 0x000fe4000fffe0ff */
[----:B------:R-:W-:Y:S01]  /*6f50*/  UIADD3 UR6, UP0, UPT, UR52, 0x680, URZ ;  /* 0x0000068034067890 */ /* 0x000fe2000ff1e0ff */
[----:B------:R-:W-:Y:S03]  /*6f60*/  UMOV UR43, UR36 ;  /* 0x00000024002b7c82 */ /* 0x000fe60008000000 */
[----:B------:R-:W-:Y:S01]  /*6f70*/  MOV R192, UR4 ;  /* 0x0000000400c07c02 */ /* 0x000fe20008000f00 */
[----:B------:R-:W-:Y:S03]  /*6f80*/  UIADD3.X UR7, UPT, UPT, URZ, UR53, URZ, UP0, !UPT ;  /* 0x00000035ff077290 */ /* 0x000fe600087fe4ff */
[----:B------:R-:W-:Y:S11]  /*6f90*/  R2UR UR40, R192 ;  /* 0x00000000c02872ca */ /* 0x000ff600000e0000 */
[----:B------:R-:W-:Y:S02]  /*6fa0*/  @!UPT UIADD3 URZ, UPT, UPT, URZ, URZ, URZ ;  /* 0x000000fffffff290 */ /* 0x000fe4000fffe0ff */
[----:B------:R2:W-:Y:S01]  /*6fb0*/  UTMASTG.3D [UR40], [UR6] ;  /* 0x00000028060073b5 */ /* 0x0005e20008010000 */
[----:B------:R0:W-:Y:S01]  /*6fc0*/  UTMACMDFLUSH ;  /* 0x00000000000079b7 */ /* 0x0001e20000000000 */
[----:B--2---:R-:W-:Y:S04]  /*6fd0*/  DEPBAR.LE SB0, 0x1 ;  /* 0x000080400000791a */ /* 0x004fe80000000000 */
.L_x_105:
[----:B------:R-:W-:Y:S05]  /*6fe0*/  BSYNC.RECONVERGENT B0 ;  /* 0x0000000000007941 */ /* 0x000fea0003800200 */
.L_x_104:
[----:B------:R-:W-:Y:S06]  /*6ff0*/  BAR.SYNC.DEFER_BLOCKING 0x1, 0x80 ;  /* 0x0042000000007b1d */ /* 0x000fec0000010000 */
[----:B------:R-:W2:Y:S01]  /*7000*/  @P6 SYNCS.PHASECHK.TRANS64.TRYWAIT P0, [R210+URZ+0xc0], R221 ;  /* 0x0000c0ddd20065a7 */ /* 0x000ea200080011ff */
[----:B------:R-:W-:Y:S01]  /*7010*/  BSSY B1, `(.L_x_106) ;  /* 0x0000023000017945 */ /* 0x000fe20003800000 */
[----:B--2---:R-:W-:Y:S03]  /*7020*/  @P6 SEL R208, RZ, 0x1, !P0 ;  /* 0x00000001ffd06807 */ /* 0x004fe60004000000 */
[----:B------:R-:W-:Y:S05]  /*7030*/  @!P6 BRA `(.L_x_107) ;  /* 0x000000000080e947 */ /* 0x000fea0003800000 */
[----:B------:R-:W-:Y:S01]  /*7040*/  ISETP.NE.AND P1, PT, R209, RZ, PT ;  /* 0x000000ffd100720c */ /* 0x000fe20003f25270 */
[----:B------:R-:W-:Y:S01]  /*7050*/  BSSY B0, `(.L_x_108) ;  /* 0x000000a000007945 */ /* 0x000fe20003800000 */
[----:B------:R-:W-:Y:S11]  /*7060*/  ISETP.NE.AND P0, PT, R208, RZ, PT ;  /* 0x000000ffd000720c */ /* 0x000ff60003f05270 */
[----:B------:R-:W-:Y:S04]  /*7070*/  @P1 IMAD R0, R181, 0x2000, R190 ;  /* 0x00002000b5001824 */ /* 0x000fe800078e02be */
[C---:B------:R-:W-:Y:S01]  /*7080*/  @P1 IMAD.IADD R2, R0.reuse, 0x1, R211 ;  /* 0x0000000100021824 */ /* 0x040fe200078e02d3 */
[----:B------:R-:W-:Y:S03]  /*7090*/  @P1 IADD3 R219, PT, PT, R0, R219, RZ ;  /* 0x000000db00db1210 */ /* 0x000fe60007ffe0ff */
[----:B------:R-:W-:Y:S01]  /*70a0*/  @P1 IMAD.IADD R217, R217, 0x1, R2 ;  /* 0x00000001d9d91824 */ /* 0x000fe200078e0202 */
[----:B------:R-:W-:Y:S06]  /*70b0*/  @P0 BRA `(.L_x_109) ;  /* 0x00000000000c0947 */ /* 0x000fec0003800000 */
[----:B------:R-:W-:Y:S04]  /*70c0*/  SHF.L.U32 R3, R180, 0x1f, RZ ;  /* 0x0000001fb4037819 */ /* 0x000fe800000006ff */
[----:B------:R-:W2:Y:S02]  /*70d0*/  SYNCS.PHASECHK.TRANS64.TRYWAIT P0, [R210+URZ+0xc0], R3 ;  /* 0x0000c003d20075a7 */ /* 0x000ea400080011ff */
[----:B--2---:R-:W-:Y:S05]  /*70e0*/  @!P0 BRA `(.L_x_110) ;  /* 0x0000002000788947 */ /* 0x004fea0003800000 */
.L_x_109:
[----:B------:R-:W-:Y:S05]  /*70f0*/  BSYNC B0 ;  /* 0x0000000000007941 */ /* 0x000fea0003800000 */
.L_x_108:
[----:B------:R-:W-:Y:S01]  /*7100*/  ISETP.NE.AND P0, PT, R209, RZ, PT ;  /* 0x000000ffd100720c */ /* 0x000fe20003f05270 */
[----:B--2---:R-:W-:Y:S02]  /*7110*/  VIADD R210, R210, 0xd0 ;  /* 0x000000d0d2d27836 */ /* 0x004fe40000000000 */
[----:B------:R-:W-:Y:S02]  /*7120*/  IMAD.U32 R3, RZ, RZ, UR37 ;  /* 0x00000025ff037e24 */ /* 0x000fe4000f8e00ff */
[----:B------:R-:W-:Y:S03]  /*7130*/  VIADD R181, R181, 0x1 ;  /* 0x00000001b5b57836 */ /* 0x000fe60000000000 */
[----:B------:R-:W-:Y:S05]  /*7140*/  PRMT R3, R3, 0x654, R210 ;  /* 0x0000065403037816 */ /* 0x000fea00000000d2 */
[----:B------:R2:W3:Y:S04]  /*7150*/  @P0 LDS.128 R148, [R0] ;  /* 0x0000000000940984 */ /* 0x0004e80000000c00 */
[----:B------:R2:W4:Y:S04]  /*7160*/  @P0 LDS.128 R152, [R2+0x10] ;  /* 0x0000100002980984 */ /* 0x0005280000000c00 */
        /* <DEDUP_REMOVED lines=9> */
[----:B------:R-:W-:Y:S01]  /*7200*/  SEL R181, R181, RZ, P0 ;  /* 0x000000ffb5b57207 */ /* 0x000fe20000000000 */
[----:B-----5:R5:W-:Y:S02]  /*7210*/  SYNCS.ARRIVE.TRANS64.RED.A1T0 RZ, [R3+URZ], RZ ;  /* 0x000000ff03ff79a7 */ /* 0x020be400081004ff */
[----:B-----5:R-:W-:Y:S04]  /*7220*/  SEL R3, RZ, 0x1, P0 ;  /* 0x00000001ff037807 */ /* 0x020fe80000000000 */
[----:B--234-:R-:W-:Y:S02]  /*7230*/  LOP3.LUT R180, R180, R3, RZ, 0x3c, !PT ;  /* 0x00000003b4b47212 */ /* 0x01cfe400078e3cff */
.L_x_107:
[----:B------:R-:W-:Y:S05]  /*7240*/  BSYNC B1 ;  /* 0x0000000000017941 */ /* 0x000fea0003800000 */
.L_x_106:
[----:B------:R-:W-:Y:S05]  /*7250*/  VIADD R0, R80, 0x40 ;  /* 0x0000004050007836 */ /* 0x000fea0000000000 */
[----:B------:R-:W-:Y:S04]  /*7260*/  SHF.R.U32.HI R0, RZ, 0x15, R0 ;  /* 0x00000015ff007819 */ /* 0x000fe80000011600 */
[----:B------:R-:W-:Y:S11]  /*7270*/  LOP3.LUT P0, RZ, R0, 0x3, R173, 0x48, !PT ;  /* 0x0000000300ff7812 */ /* 0x000ff600078048ad */
[----:B------:R-:W-:Y:S02]  /*7280*/  @!UPT UIADD3 URZ, UPT, UPT, URZ, URZ, URZ ;  /* 0x000000fffffff290 */ /* 0x000fe4000fffe0ff */
[----:B------:R-:W-:Y:S05]  /*7290*/  @!P0 BRA `(.L_x_111) ;  /* 0x0000000000408947 */ /* 0x000fea0003800000 */
[----:B------:R-:W2:Y:S01]  /*72a0*/  LDCU.64 UR8, c[0x4][0x70] ;  /* 0x01000e00ff0877ac */ /* 0x000ea20008000a00 */
[----:B------:R-:W-:Y:S01]  /*72b0*/  MOV R3, 0x0 ;  /* 0x0000000000037802 */ /* 0x000fe20000000f00 */
[----:B------:R-:W-:Y:S02]  /*72c0*/  HFMA2 R12, -RZ, RZ, 0, 5.9604644775390625e-08 ;  /* 0x00000001ff0c7431 */ /* 0x000fe400000001ff */
[----:B------:R-:W-:Y:S02]  /*72d0*/  IMAD.MOV.U32 R8, RZ, RZ, 0x192 ;  /* 0x00000192ff087424 */ /* 0x000fe400078e00ff */
[----:B------:R-:W-:Y:S01]  /*72e0*/  IMAD.MOV.U32 R13, RZ, RZ, RZ ;  /* 0x000000ffff0d7224 */ /* 0x000fe200078e00ff */
[----:B------:R-:W3:Y:S01]  /*72f0*/  LDCU.64 UR6, c[0x4][0x78] ;  /* 0x01000f00ff0677ac */ /* 0x000ee20008000a00 */
[----:B------:R-:W4:Y:S01]  /*7300*/  LDC.64 R2, c[0x4][R3] ;  /* 0x0100000003027b82 */ /* 0x000f220000000a00 */
[----:B------:R-:W5:Y:S01]  /*7310*/  LDCU.64 UR4, c[0x4][0x10] ;  /* 0x01000200ff0477ac */ /* 0x000f620008000a00 */
[----:B--2---:R-:W-:Y:S01]  /*7320*/  MOV R5, UR9 ;  /* 0x0000000900057c02 */ /* 0x004fe20008000f00 */
[----:B------:R-:W-:Y:S01]  /*7330*/  IMAD.U32 R4, RZ, RZ, UR8 ;  /* 0x00000008ff047e24 */ /* 0x000fe2000f8e00ff */
[----:B---3--:R-:W-:Y:S01]  /*7340*/  MOV R7, UR7 ;  /* 0x0000000700077c02 */ /* 0x008fe20008000f00 */
[----:B------:R-:W-:Y:S01]  /*7350*/  IMAD.U32 R6, RZ, RZ, UR6 ;  /* 0x00000006ff067e24 */ /* 0x000fe2000f8e00ff */
[----:B-----5:R-:W-:Y:S01]  /*7360*/  MOV R11, UR5 ;  /* 0x00000005000b7c02 */ /* 0x020fe20008000f00 */
[----:B------:R-:W-:Y:S02]  /*7370*/  IMAD.U32 R10, RZ, RZ, UR4 ;  /* 0x00000004ff0a7e24 */ /* 0x000fe4000f8e00ff */
[----:B------:R-:W-:Y:S07]  /*7380*/  LEPC R20, `(.L_x_111) ;  /* 0x000000001014794e */ /* 0x000fee0000000000 */
[----:B-1--4-:R-:W-:Y:S05]  /*7390*/  CALL.ABS.NOINC R2 ;  /* 0x0000000002007343 */ /* 0x012fea0003c00000 */
.L_x_111:
[----:B------:R-:W-:Y:S01]  /*73a0*/  ISETP.NE.AND P0, PT, R193, RZ, PT ;  /* 0x000000ffc100720c */ /* 0x000fe20003f05270 */
[----:B------:R-:W-:Y:S05]  /*73b0*/  WARPSYNC.ALL ;  /* 0x0000000000007948 */ /* 0x000fea0003800000 */
[----:B------:R-:W-:Y:S01]  /*73c0*/  R2UR UR4, R80 ;  /* 0x00000000500472ca */ /* 0x000fe200000e0000 */
[----:B------:R-:W-:Y:S01]  /*73d0*/  BSSY.RECONVERGENT B0, `(.L_x_112) ;  /* 0x000011d000007945 */ /* 0x000fe20003800200 */
[----:B------:R-:W-:Y:S02]  /*73e0*/  F2FP.F16.E5M2.UNPACK_B R11, R149 ;  /* 0x00000095ff0b723e */ /* 0x000fe400020004ff */
[----:B------:R-:W-:Y:S02]  /*73f0*/  F2FP.F16.E5M2.UNPACK_B R10, R150 ;  /* 0x00000096ff0a723e */ /* 0x000fe400020004ff */
[----:B------:R-:W-:Y:S01]  /*7400*/  F2FP.F16.E5M2.UNPACK_B R9, R151 ;  /* 0x00000097ff09723e */ /* 0x000fe200020004ff */
[--C-:B------:R-:W-:Y:S01]  /*7410*/  HADD2.F32 R83, -RZ, R11.reuse.H0_H0 ;  /* 0x2000000bff537230 */ /* 0x100fe20000004100 */
[----:B------:R-:W-:Y:S01]  /*7420*/  F2FP.F16.E5M2.UNPACK_B R8, R152 ;  /* 0x00000098ff08723e */ /* 0x000fe200020004ff */
[----:B------:R-:W-:Y:S01]  /*7430*/  HADD2.F32 R84, -RZ, R11.H1_H1 ;  /* 0x3000000bff547230 */ /* 0x000fe20000004100 */
[----:B------:R-:W-:Y:S01]  /*7440*/  F2FP.F16.E5M2.UNPACK_B R7, R153 ;  /* 0x00000099ff07723e */ /* 0x000fe200020004ff */
[--C-:B------:R-:W-:Y:S01]  /*7450*/  HADD2.F32 R87, -RZ, R10.reuse.H0_H0 ;  /* 0x2000000aff577230 */ /* 0x100fe20000004100 */
[----:B------:R-:W-:Y:S01]  /*7460*/  F2FP.F16.E5M2.UNPACK_B R6, R154 ;  /* 0x0000009aff06723e */ /* 0x000fe200020004ff */
[----:B------:R-:W-:Y:S01]  /*7470*/  HADD2.F32 R88, -RZ, R10.H1_H1 ;  /* 0x3000000aff587230 */ /* 0x000fe20000004100 */
[----:B------:R-:W-:Y:S01]  /*7480*/  F2FP.F16.E5M2.UNPACK_B R5, R155 ;  /* 0x0000009bff05723e */ /* 0x000fe200020004ff */
[--C-:B------:R-:W-:Y:S01]  /*7490*/  HADD2.F32 R91, -RZ, R9.reuse.H0_H0 ;  /* 0x20000009ff5b7230 */ /* 0x100fe20000004100 */
[----:B-1----:R-:W-:Y:S01]  /*74a0*/  F2FP.F16.E5M2.UNPACK_B R4, R156 ;  /* 0x0000009cff04723e */ /* 0x002fe200020004ff */
[----:B------:R-:W-:Y:S01]  /*74b0*/  HADD2.F32 R92, -RZ, R9.H1_H1 ;  /* 0x30000009ff5c7230 */ /* 0x000fe20000004100 */
[-C--:B------:R-:W-:Y:S01]  /*74c0*/  F2FP.F16.E5M2.UNPACK_B R2, R148.reuse ;  /* 0x00000094ff02723e */ /* 0x080fe200020004ff */
[--C-:B------:R-:W-:Y:S01]  /*74d0*/  HADD2.F32 R95, -RZ, R8.reuse.H0_H0 ;  /* 0x20000008ff5f7230 */ /* 0x100fe20000004100 */
[----:B------:R-:W-:Y:S01]  /*74e0*/  F2FP.F16.E5M2.UNPACK_B R148, R148.H1 ;  /* 0x00000094ff94723e */ /* 0x000fe200030004ff */
[----:B------:R-:W-:Y:S01]  /*74f0*/  HADD2.F32 R97, -RZ, R8.H1_H1 ;  /* 0x30000008ff617230 */ /* 0x000fe20000004100 */
[----:B------:R-:W-:Y:S01]  /*7500*/  F2FP.F16.E5M2.UNPACK_B R149, R149.H1 ;  /* 0x00000095ff95723e */ /* 0x000fe200030004ff */
[--C-:B------:R-:W-:Y:S01]  /*7510*/  HADD2.F32 R98, -RZ, R7.reuse.H0_H0 ;  /* 0x20000007ff627230 */ /* 0x100fe20000004100 */
[----:B------:R-:W-:Y:S01]  /*7520*/  F2FP.F16.E5M2.UNPACK_B R150, R150.H1 ;  /* 0x00000096ff96723e */ /* 0x000fe200030004ff */
[----:B------:R-:W-:Y:S01]  /*7530*/  HADD2.F32 R101, -RZ, R7.H1_H1 ;  /* 0x30000007ff657230 */ /* 0x000fe20000004100 */
[----:B------:R-:W-:Y:S01]  /*7540*/  F2FP.F16.E5M2.UNPACK_B R151, R151.H1 ;  /* 0x00000097ff97723e */ /* 0x000fe200030004ff */
[--C-:B------:R-:W-:Y:S01]  /*7550*/  HADD2.F32 R102, -RZ, R6.reuse.H0_H0 ;  /* 0x20000006ff667230 */ /* 0x100fe20000004100 */
[----:B------:R-:W-:Y:S01]  /*7560*/  F2FP.F16.E5M2.UNPACK_B R138, R163 ;  /* 0x000000a3ff8a723e */ /* 0x000fe200020004ff */
[----:B------:R-:W-:Y:S01]  /*7570*/  HADD2.F32 R105, -RZ, R6.H1_H1 ;  /* 0x30000006ff697230 */ /* 0x000fe20000004100 */
[----:B------:R-:W-:Y:S01]  /*7580*/  R2UR UR5, R207 ;  /* 0x00000000cf0572ca */ /* 0x000fe200000e0000 */
        /* <DEDUP_REMOVED lines=8> */
[----:B------:R-:W1:Y:S01]  /*7610*/  LDTM.x64 R4, tmem[UR4+0x40] ;  /* 0x00004004000479ee */ /* 0x000e620008340000 */
[--C-:B------:R-:W-:Y:S01]  /*7620*/  HADD2.F32 R0, -RZ, R2.reuse.H0_H0 ;  /* 0x20000002ff007230 */ /* 0x100fe20000004100 */
[----:B------:R-:W-:Y:S01]  /*7630*/  NOP ;  /* 0x0000000000007918 */ /* 0x000fe20000000000 */
[----:B------:R-:W-:Y:S01]  /*7640*/  HADD2.F32 R2, -RZ, R2.H1_H1 ;  /* 0x30000002ff027230 */ /* 0x000fe20000004100 */
[----:B------:R-:W-:Y:S01]  /*7650*/  UIADD3 UR5, UPT, UPT, UR5, 0x130, URZ ;  /* 0x0000013005057890 */ /* 0x000fe2000fffe0ff */
[--C-:B------:R-:W-:Y:S01]  /*7660*/  HADD2.F32 R86, -RZ, R149.reuse.H1_H1 ;  /* 0x30000095ff567230 */ /* 0x100fe20000004100 */
[----:B------:R-:W-:Y:S01]  /*7670*/  F2FP.F16.E5M2.UNPACK_B R132, R161 ;  /* 0x000000a1ff84723e */ /* 0x000fe200020004ff */
[--C-:B------:R-:W-:Y:S01]  /*7680*/  HADD2.F32 R114, -RZ, R116.reuse.H0_H0 ;  /* 0x20000074ff727230 */ /* 0x100fe20000004100 */
[----:B------:R-:W-:Y:S01]  /*7690*/  UPRMT UR5, UR37, 0x654, UR5 ;  /* 0x0000065425057896 */ /* 0x000fe20008000005 */
[----:B------:R-:W-:Y:S01]  /*76a0*/  HADD2.F32 R117, -RZ, R116.H1_H1 ;  /* 0x30000074ff757230 */ /* 0x000fe20000004100 */
[----:B------:R-:W-:Y:S01]  /*76b0*/  F2FP.F16.E5M2.UNPACK_B R136, R162 ;  /* 0x000000a2ff88723e */ /* 0x000fe200020004ff */
[--C-:B------:R-:W-:Y:S01]  /*76c0*/  HADD2.F32 R118, -RZ, R120.reuse.H0_H0 ;  /* 0x20000078ff767230 */ /* 0x100fe20000004100 */
[----:B------:R-:W-:Y:S01]  /*76d0*/  F2FP.F16.E5M2.UNPACK_B R152, R152.H1 ;  /* 0x00000098ff98723e */ /* 0x000fe200030004ff */
[----:B------:R-:W-:Y:S01]  /*76e0*/  HADD2.F32 R121, -RZ, R120.H1_H1 ;  /* 0x30000078ff797230 */ /* 0x000fe20000004100 */
[----:B------:R-:W-:Y:S01]  /*76f0*/  F2FP.F16.E5M2.UNPACK_B R153, R153.H1 ;  /* 0x00000099ff99723e */ /* 0x000fe200030004ff */
[--C-:B------:R-:W-:Y:S01]  /*7700*/  HADD2.F32 R122, -RZ, R124.reuse.H0_H0 ;  /* 0x2000007cff7a7230 */ /* 0x100fe20000004100 */
[----:B------:R-:W-:Y:S01]  /*7710*/  F2FP.F16.E5M2.UNPACK_B R154, R154.H1 ;  /* 0x0000009aff9a723e */ /* 0x000fe200030004ff */
[----:B-1----:R-:W-:Y:S01]  /*7720*/  SYNCS.ARRIVE.TRANS64.RED.A1T0 RZ, [UR5], RZ ;  /* 0x000000ffffff79a7 */ /* 0x002fe20008100405 */
[----:B------:R-:W-:Y:S01]  /*7730*/  HADD2.F32 R125, -RZ, R124.H1_H1 ;  /* 0x3000007cff7d7230 */ /* 0x000fe20000004100 */
[----:B------:R-:W-:Y:S01]  /*7740*/  F2FP.F16.E5M2.UNPACK_B R155, R155.H1 ;  /* 0x0000009bff9b723e */ /* 0x000fe200030004ff */
[--C-:B------:R-:W-:Y:S01]  /*7750*/  HADD2.F32 R126, -RZ, R128.reuse.H0_H0 ;  /* 0x20000080ff7e7230 */ /* 0x100fe20000004100 */
[----:B------:R-:W-:Y:S01]  /*7760*/  F2FP.F16.E5M2.UNPACK_B R156, R156.H1 ;  /* 0x0000009cff9c723e */ /* 0x000fe200030004ff */
[----:B------:R-:W-:Y:S01]  /*7770*/  HADD2.F32 R129, -RZ, R128.H1_H1 ;  /* 0x30000080ff817230 */ /* 0x000fe20000004100 */
[----:B------:R-:W-:Y:S01]  /*7780*/  F2FP.F16.E5M2.UNPACK_B R157, R157.H1 ;  /* 0x0000009dff9d723e */ /* 0x000fe200030004ff */
[C---:B------:R-:W-:Y:S01]  /*7790*/  FMUL R4, R78.reuse, R4 ;  /* 0x000000044e047220 */ /* 0x040fe20000400000 */
[C---:B------:R-:W-:Y:S01]  /*77a0*/  FMUL R5, R78.reuse, R5 ;  /* 0x000000054e057220 */ /* 0x040fe20000400000 */
[----:B------:R-:W-:Y:S02]  /*77b0*/  HADD2.F32 R3, -RZ, R148.H0_H0 ;  /* 0x20000094ff037230 */ /* 0x000fe40000004100 */
        /* <DEDUP_REMOVED lines=9> */
[C---:B------:R-:W-:Y:S01]  /*7850*/  FMUL R2, R78.reuse, R21 ;  /* 0x000000154e027220 */ /* 0x040fe20000400000 */
[C---:B------:R-:W-:Y:S01]  /*7860*/  FMUL R21, R78.reuse, R28 ;  /* 0x0000001c4e157220 */ /* 0x040fe20000400000 */
[----:B------:R-:W-:Y:S02]  /*7870*/  HADD2.F32 R130, -RZ, R132.H0_H0 ;  /* 0x20000084ff827230 */ /* 0x000fe40000004100 */
[C---:B------:R-:W-:Y:S01]  /*7880*/  FMUL R6, R78.reuse, R6 ;  /* 0x000000064e067220 */ /* 0x040fe20000400000 */
[----:B------:R-:W-:Y:S02]  /*7890*/  HADD2.F32 R82, -RZ, R148.H1_H1 ;  /* 0x30000094ff527230 */ /* 0x000fe40000004100 */
[C---:B------:R-:W-:Y:S01]  /*78a0*/  FMUL R7, R78.reuse, R7 ;  /* 0x000000074e077220 */ /* 0x040fe20000400000 */
[----:B------:R-:W-:Y:S02]  /*78b0*/  HADD2.F32 R85, -RZ, R149.H0_H0 ;  /* 0x20000095ff557230 */ /* 0x000fe40000004100 */
[C---:B------:R-:W-:Y:S01]  /*78c0*/  FFMA R6, R81.reuse, R3, R6 ;  /* 0x0000000351067223 */ /* 0x040fe20000000006 */
[----:B------:R-:W-:Y:S02]  /*78d0*/  HADD2.F32 R133, -RZ, R132.H1_H1 ;  /* 0x30000084ff857230 */ /* 0x000fe40000004100 */
[C---:B------:R-:W-:Y:S01]  /*78e0*/  FFMA R7, R81.reuse, R82, R7 ;  /* 0x0000005251077223 */ /* 0x040fe20000000007 */
[C---:B------:R-:W-:Y:S01]  /*78f0*/  FFMA R8, R81.reuse, R83, R8 ;  /* 0x0000005351087223 */ /* 0x040fe20000000008 */
[C---:B------:R-:W-:Y:S01]  /*7900*/  FFMA R9, R81.reuse, R84, R9 ;  /* 0x0000005451097223 */ /* 0x040fe20000000009 */
[--C-:B------:R-:W-:Y:S02]  /*7910*/  HADD2.F32 R82, -RZ, R138.reuse.H0_H0 ;  /* 0x2000008aff527230 */ /* 0x100fe40000004100 */
[C---:B------:R-:W-:Y:S01]  /*7920*/  FMUL R10, R78.reuse, R10 ;  /* 0x0000000a4e0a7220 */ /* 0x040fe20000400000 */
[----:B------:R-:W-:Y:S02]  /*7930*/  HADD2.F32 R83, -RZ, R138.H1_H1 ;  /* 0x3000008aff537230 */ /* 0x000fe40000004100 */
[C---:B------:R-:W-:Y:S01]  /*7940*/  FMUL R11, R78.reuse, R11 ;  /* 0x0000000b4e0b7220 */ /* 0x040fe20000400000 */
[----:B------:R-:W-:Y:S02]  /*7950*/  HADD2.F32 R89, -RZ, R150.H0_H0 ;  /* 0x20000096ff597230 */ /* 0x000fe40000004100 */
[C---:B------:R-:W-:Y:S01]  /*7960*/  FFMA R10, R81.reuse, R85, R10 ;  /* 0x00000055510a7223 */ /* 0x040fe2000000000a */
[--C-:B------:R-:W-:Y:S02]  /*7970*/  HADD2.F32 R134, -RZ, R136.reuse.H0_H0 ;  /* 0x20000088ff867230 */ /* 0x100fe40000004100 */
[C---:B------:R-:W-:Y:S01]  /*7980*/  FFMA R11, R81.reuse, R86, R11 ;  /* 0x00000056510b7223 */ /* 0x040fe2000000000b */
[C---:B------:R-:W-:Y:S01]  /*7990*/  FFMA R12, R81.reuse, R87, R12 ;  /* 0x00000057510c7223 */ /* 0x040fe2000000000c */
[----:B------:R-:W-:Y:S01]  /*79a0*/  FFMA R13, R81, R88, R13 ;  /* 0x00000058510d7223 */ /* 0x000fe2000000000d */
[----:B------:R-:W-:Y:S01]  /*79b0*/  F2FP.SATFINITE.E5M2.F32.PACK_AB_MERGE_C R86, R7, R6, RZ ;  /* 0x000000060756723e */ /* 0x000fe200048060ff */
[C---:B------:R-:W-:Y:S01]  /*79c0*/  FMUL R7, R78.reuse, R24 ;  /* 0x000000184e077220 */ /* 0x040fe20000400000 */
[----:B------:R-:W-:Y:S01]  /*79d0*/  F2FP.SATFINITE.E5M2.F32.PACK_AB_MERGE_C R138, R11, R10, RZ ;  /* 0x0000000a0b8a723e */ /* 0x000fe200048060ff */
[C---:B------:R-:W-:Y:S01]  /*79e0*/  FMUL R10, R78.reuse, R25 ;  /* 0x000000194e0a7220 */ /* 0x040fe20000400000 */
[C---:B------:R-:W-:Y:S01]  /*79f0*/  FMUL R25, R78.reuse, R32 ;  /* 0x000000204e197220 */ /* 0x040fe20000400000 */
[----:B------:R-:W-:Y:S02]  /*7a00*/  HADD2.F32 R137, -RZ, R136.H1_H1 ;  /* 0x30000088ff897230 */ /* 0x000fe40000004100 */
[C---:B------:R-:W-:Y:S01]  /*7a10*/  FMUL R14, R78.reuse, R14 ;  /* 0x0000000e4e0e7220 */ /* 0x040fe20000400000 */
[----:B------:R-:W-:Y:S02]  /*7a20*/  HADD2.F32 R90, -RZ, R150.H1_H1 ;  /* 0x30000096ff5a7230 */ /* 0x000fe40000004100 */
[C---:B------:R-:W-:Y:S01]  /*7a30*/  FMUL R15, R78.reuse, R15 ;  /* 0x0000000f4e0f7220 */ /* 0x040fe20000400000 */
[--C-:B------:R-:W-:Y:S02]  /*7a40*/  HADD2.F32 R93, -RZ, R151.reuse.H0_H0 ;  /* 0x20000097ff5d7230 */ /* 0x100fe40000004100 */
[C---:B------:R-:W-:Y:S01]  /*7a50*/  FFMA R14, R81.reuse, R89, R14 ;  /* 0x00000059510e7223 */ /* 0x040fe2000000000e */
[----:B------:R-:W-:Y:S02]  /*7a60*/  HADD2.F32 R94, -RZ, R151.H1_H1 ;  /* 0x30000097ff5e7230 */ /* 0x000fe40000004100 */
[C---:B------:R-:W-:Y:S01]  /*7a70*/  FFMA R15, R81.reuse, R90, R15 ;  /* 0x0000005a510f7223 */ /* 0x040fe2000000000f */
[C---:B------:R-:W-:Y:S01]  /*7a80*/  FFMA R16, R81.reuse, R91, R16 ;  /* 0x0000005b51107223 */ /* 0x040fe20000000010 */
[----:B------:R-:W-:Y:S01]  /*7a90*/  FFMA R17, R81, R92, R17 ;  /* 0x0000005c51117223 */ /* 0x000fe20000000011 */
[C---:B------:R-:W-:Y:S01]  /*7aa0*/  FMUL R18, R78.reuse, R18 ;  /* 0x000000124e127220 */ /* 0x040fe20000400000 */
[C---:B------:R-:W-:Y:S01]  /*7ab0*/  FMUL R19, R78.reuse, R19 ;  /* 0x000000134e137220 */ /* 0x040fe20000400000 */
[--C-:B------:R-:W-:Y:S01]  /*7ac0*/  HADD2.F32 R96, -RZ, R152.reuse.H0_H0 ;  /* 0x20000098ff607230 */ /* 0x100fe20000004100 */
[----:B------:R-:W-:Y:S01]  /*7ad0*/  F2FP.SATFINITE.E5M2.F32.PACK_AB_MERGE_C R14, R15, R14, RZ ;  /* 0x0000000e0f0e723e */ /* 0x000fe200048060ff */
[C---:B------:R-:W-:Y:S01]  /*7ae0*/  FFMA R18, R81.reuse, R93, R18 ;  /* 0x0000005d51127223 */ /* 0x040fe20000000012 */
[C---:B------:R-:W-:Y:S01]  /*7af0*/  FFMA R19, R81.reuse, R94, R19 ;  /* 0x0000005e51137223 */ /* 0x040fe20000000013 */
[C---:B------:R-:W-:Y:S01]  /*7b00*/  FFMA R0, R81.reuse, R95, R0 ;  /* 0x0000005f51007223 */ /* 0x040fe20000000000 */
[----:B------:R-:W-:Y:S01]  /*7b10*/  FFMA R2, R81, R97, R2 ;  /* 0x0000006151027223 */ /* 0x000fe20000000002 */
[----:B------:R-:W-:Y:S02]  /*7b20*/  HADD2.F32 R99, -RZ, R152.H1_H1 ;  /* 0x30000098ff637230 */ /* 0x000fe40000004100 */
[C---:B------:R-:W-:Y:S01]  /*7b30*/  FMUL R3, R78.reuse, R22 ;  /* 0x000000164e037220 */ /* 0x040fe20000400000 */
[----:B------:R-:W-:Y:S01]  /*7b40*/  F2FP.SATFINITE.E5M2.F32.PACK_AB_MERGE_C R18, R19, R18, RZ ;  /* 0x000000121312723e */ /* 0x000fe200048060ff */
[C---:B------:R-:W-:Y:S01]  /*7b50*/  FMUL R22, R78.reuse, R29 ;  /* 0x0000001d4e167220 */ /* 0x040fe20000400000 */
[C---:B------:R-:W-:Y:S01]  /*7b60*/  FMUL R29, R78.reuse, R36 ;  /* 0x000000244e1d7220 */ /* 0x040fe20000400000 */
[C---:B------:R-:W-:Y:S01]  /*7b70*/  FFMA R3, R81.reuse, R96, R3 ;  /* 0x0000006051037223 */ /* 0x040fe20000000003 */
[C---:B------:R-:W-:Y:S01]  /*7b80*/  FMUL R6, R78.reuse, R23 ;  /* 0x000000174e067220 */ /* 0x040fe20000400000 */
[--C-:B------:R-:W-:Y:S02]  /*7b90*/  HADD2.F32 R100, -RZ, R153.reuse.H0_H0 ;  /* 0x20000099ff647230 */ /* 0x100fe40000004100 */
[C---:B------:R-:W-:Y:S01]  /*7ba0*/  FMUL R11, R78.reuse, R26 ;  /* 0x0000001a4e0b7220 */ /* 0x040fe20000400000 */
[----:B------:R-:W-:Y:S02]  /*7bb0*/  HADD2.F32 R103, -RZ, R153.H1_H1 ;  /* 0x30000099ff677230 */ /* 0x000fe40000004100 */
[C---:B------:R-:W-:Y:S01]  /*7bc0*/  FFMA R6, R81.reuse, R99, R6 ;  /* 0x0000006351067223 */ /* 0x040fe20000000006 */
[C---:B------:R-:W-:Y:S01]  /*7bd0*/  FFMA R7, R81.reuse, R98, R7 ;  /* 0x0000006251077223 */ /* 0x040fe20000000007 */
[C---:B------:R-:W-:Y:S01]  /*7be0*/  FFMA R10, R81.reuse, R101, R10 ;  /* 0x00000065510a7223 */ /* 0x040fe2000000000a */
[C---:B------:R-:W-:Y:S01]  /*7bf0*/  FFMA R11, R81.reuse, R100, R11 ;  /* 0x00000064510b7223 */ /* 0x040fe2000000000b */
[----:B------:R-:W-:Y:S01]  /*7c00*/  FMUL R26, R78, R33 ;  /* 0x000000214e1a7220 */ /* 0x000fe20000400000 */
[----:B------:R-:W-:Y:S01]  /*7c10*/  F2FP.SATFINITE.E5M2.F32.PACK_AB_MERGE_C R3, R6, R3, RZ ;  /* 0x000000030603723e */ /* 0x000fe200048060ff */
[C---:B------:R-:W-:Y:S01]  /*7c20*/  FMUL R33, R78.reuse, R40 ;  /* 0x000000284e217220 */ /* 0x040fe20000400000 */
        /* <DEDUP_REMOVED lines=8> */
[C---:B------:R-:W-:Y:S01]  /*7cb0*/  FMUL R30, R78.reuse, R37 ;  /* 0x000000254e1e7220 */ /* 0x040fe20000400000 */
[C---:B------:R-:W-:Y:S01]  /*7cc0*/  FMUL R37, R78.reuse, R44 ;  /* 0x0000002c4e257220 */ /* 0x040fe20000400000 */
[C---:B------:R-:W-:Y:S01]  /*7cd0*/  FMUL R24, R78.reuse, R31 ;  /* 0x0000001f4e187220 */ /* 0x040fe20000400000 */
[----:B------:R-:W-:Y:S01]  /*7ce0*/  F2FP.F16.E5M2.UNPACK_B R158, R158.H1 ;  /* 0x0000009eff9e723e */ /* 0x000fe200030004ff */
[--C-:B------:R-:W-:Y:S02]  /*7cf0*/  HADD2.F32 R108, -RZ, R155.reuse.H0_H0 ;  /* 0x2000009bff6c7230 */ /* 0x100fe40000004100 */
[----:B------:R-:W-:Y:S01]  /*7d00*/  FMUL R27, R78, R34 ;  /* 0x000000224e1b7220 */ /* 0x000fe20000400000 */
[----:B------:R-:W-:Y:S02]  /*7d10*/  HADD2.F32 R111, -RZ, R155.H1_H1 ;  /* 0x3000009bff6f7230 */ /* 0x000fe40000004100 */
[C---:B------:R-:W-:Y:S01]  /*7d20*/  FFMA R24, R81.reuse, R107, R24 ;  /* 0x0000006b51187223 */ /* 0x040fe20000000018 */
[----:B------:R-:W-:Y:S01]  /*7d30*/  F2FP.F16.E5M2.UNPACK_B R159, R159.H1 ;  /* 0x0000009fff9f723e */ /* 0x000fe200030004ff */
[C---:B------:R-:W-:Y:S01]  /*7d40*/  FFMA R25, R81.reuse, R106, R25 ;  /* 0x0000006a51197223 */ /* 0x040fe20000000019 */
[C---:B------:R-:W-:Y:S01]  /*7d50*/  FFMA R26, R81.reuse, R109, R26 ;  /* 0x0000006d511a7223 */ /* 0x040fe2000000001a */
[----:B------:R-:W-:Y:S01]  /*7d60*/  F2FP.F16.E5M2.UNPACK_B R160, R160.H1 ;  /* 0x000000a0ffa0723e */ /* 0x000fe200030004ff */
[C---:B------:R-:W-:Y:S01]  /*7d70*/  FFMA R27, R81.reuse, R108, R27 ;  /* 0x0000006c511b7223 */ /* 0x040fe2000000001b */
[----:B------:R-:W-:Y:S01]  /*7d80*/  F2FP.SATFINITE.E5M2.F32.PACK_AB_MERGE_C R6, R24, R23, RZ ;  /* 0x000000171806723e */ /* 0x000fe200048060ff */
[C---:B------:R-:W-:Y:S01]  /*7d90*/  FMUL R34, R78.reuse, R41 ;  /* 0x000000294e227220 */ /* 0x040fe20000400000 */
[C---:B------:R-:W-:Y:S01]  /*7da0*/  FMUL R41, R78.reuse, R48 ;  /* 0x000000304e297220 */ /* 0x040fe20000400000 */
[----:B------:R-:W-:Y:S01]  /*7db0*/  FMUL R28, R78, R35 ;  /* 0x000000234e1c7220 */ /* 0x000fe20000400000 */
[----:B------:R-:W-:Y:S01]  /*7dc0*/  F2FP.F16.E5M2.UNPACK_B R161, R161.H1 ;  /* 0x000000a1ffa1723e */ /* 0x000fe200030004ff */
[--C-:B------:R-:W-:Y:S01]  /*7dd0*/  HADD2.F32 R112, -RZ, R156.reuse.H0_H0 ;  /* 0x2000009cff707230 */ /* 0x100fe20000004100 */
[----:B------:R-:W-:Y:S01]  /*7de0*/  F2FP.SATFINITE.E5M2.F32.PACK_AB_MERGE_C R6, R22, R21, R6 ;  /* 0x000000151606723e */ /* 0x000fe20004806006 */
[C---:B------:R-:W-:Y:S01]  /*7df0*/  FFMA R28, R81.reuse, R111, R28 ;  /* 0x0000006f511c7223 */ /* 0x040fe2000000001c */
[C---:B------:R-:W-:Y:S01]  /*7e00*/  FFMA R29, R81.reuse, R110, R29 ;  /* 0x0000006e511d7223 */ /* 0x040fe2000000001d */
[C---:B------:R-:W-:Y:S01]  /*7e10*/  FFMA R30, R81.reuse, R113, R30 ;  /* 0x00000071511e7223 */ /* 0x040fe2000000001e */
[----:B------:R-:W-:Y:S02]  /*7e20*/  HADD2.F32 R115, -RZ, R156.H1_H1 ;  /* 0x3000009cff737230 */ /* 0x000fe40000004100 */
[C---:B------:R-:W-:Y:S01]  /*7e30*/  FMUL R31, R78.reuse, R38 ;  /* 0x000000264e1f7220 */ /* 0x040fe20000400000 */
[----:B------:R-:W-:Y:S01]  /*7e40*/  F2FP.F16.E5M2.UNPACK_B R162, R162.H1 ;  /* 0x000000a2ffa2723e */ /* 0x000fe200030004ff */
[C---:B------:R-:W-:Y:S01]  /*7e50*/  FMUL R38, R78.reuse, R45 ;  /* 0x0000002d4e267220 */ /* 0x040fe20000400000 */
[C---:B------:R-:W-:Y:S01]  /*7e60*/  FMUL R45, R78.reuse, R52 ;  /* 0x000000344e2d7220 */ /* 0x040fe20000400000 */
[----:B------:R-:W-:Y:S01]  /*7e70*/  F2FP.F16.E5M2.UNPACK_B R163, R163.H1 ;  /* 0x000000a3ffa3723e */ /* 0x000fe200030004ff */
[----:B------:R-:W-:Y:S01]  /*7e80*/  FFMA R31, R81, R112, R31 ;  /* 0x00000070511f7223 */ /* 0x000fe2000000001f */
[----:B------:R-:W-:Y:S01]  /*7e90*/  FMUL R52, R78, R59 ;  /* 0x0000003b4e347220 */ /* 0x000fe20000400000 */
[----:B------:R-:W-:Y:S01]  /*7ea0*/  IADD3 R76, PT, PT, R76, 0x1, RZ ;  /* 0x000000014c4c7810 */ /* 0x000fe20007ffe0ff */
[C---:B------:R-:W-:Y:S01]  /*7eb0*/  FMUL R59, R78.reuse, R66 ;  /* 0x000000424e3b7220 */ /* 0x040fe20000400000 */
[----:B------:R-:W-:Y:S01]  /*7ec0*/  F2FP.SATFINITE.E5M2.F32.PACK_AB_MERGE_C R66, R13, R12, R14 ;  /* 0x0000000c0d42723e */ /* 0x000fe2000480600e */
[C---:B------:R-:W-:Y:S01]  /*7ed0*/  FMUL R32, R78.reuse, R39 ;  /* 0x000000274e207220 */ /* 0x040fe20000400000 */
[--C-:B------:R-:W-:Y:S02]  /*7ee0*/  HADD2.F32 R116, -RZ, R157.reuse.H0_H0 ;  /* 0x2000009dff747230 */ /* 0x100fe40000004100 */
[C---:B------:R-:W-:Y:S01]  /*7ef0*/  FMUL R35, R78.reuse, R42 ;  /* 0x0000002a4e237220 */ /* 0x040fe20000400000 */
[----:B------:R-:W-:Y:S02]  /*7f00*/  HADD2.F32 R119, -RZ, R157.H1_H1 ;  /* 0x3000009dff777230 */ /* 0x000fe40000004100 */
[C---:B------:R-:W-:Y:S01]  /*7f10*/  FFMA R32, R81.reuse, R115, R32 ;  /* 0x0000007351207223 */ /* 0x040fe20000000020 */
[----:B------:R-:W-:Y:S01]  /*7f20*/  FMUL R36, R78, R43 ;  /* 0x0000002b4e247220 */ /* 0x000fe20000400000 */
[C---:B------:R-:W-:Y:S01]  /*7f30*/  FFMA R33, R81.reuse, R114, R33 ;  /* 0x0000007251217223 */ /* 0x040fe20000000021 */
[C---:B------:R-:W-:Y:S01]  /*7f40*/  FFMA R34, R81.reuse, R117, R34 ;  /* 0x0000007551227223 */ /* 0x040fe20000000022 */
[--C-:B------:R-:W-:Y:S01]  /*7f50*/  HADD2.F32 R120, -RZ, R158.reuse.H0_H0 ;  /* 0x2000009eff787230 */ /* 0x100fe20000004100 */
[----:B------:R-:W-:Y:S01]  /*7f60*/  F2FP.SATFINITE.E5M2.F32.PACK_AB_MERGE_C R32, R32, R31, RZ ;  /* 0x0000001f2020723e */ /* 0x000fe200048060ff */
[C---:B------:R-:W-:Y:S01]  /*7f70*/  FFMA R35, R81.reuse, R116, R35 ;  /* 0x0000007451237223 */ /* 0x040fe20000000023 */
[----:B------:R-:W-:Y:S02]  /*7f80*/  HADD2.F32 R123, -RZ, R158.H1_H1 ;  /* 0x3000009eff7b7230 */ /* 0x000fe40000004100 */
[----:B------:R-:W-:Y:S01]  /*7f90*/  FMUL R39, R78, R46 ;  /* 0x0000002e4e277220 */ /* 0x000fe20000400000 */
[----:B------:R-:W-:Y:S01]  /*7fa0*/  F2FP.SATFINITE.E5M2.F32.PACK_AB_MERGE_C R32, R30, R29, R32 ;  /* 0x0000001d1e20723e */ /* 0x000fe20004806020 */
[C---:B------:R-:W-:Y:S01]  /*7fb0*/  FFMA R36, R81.reuse, R119, R36 ;  /* 0x0000007751247223 */ /* 0x040fe20000000024 */
[C---:B------:R-:W-:Y:S01]  /*7fc0*/  FMUL R40, R78.reuse, R47 ;  /* 0x0000002f4e287220 */ /* 0x040fe20000400000 */
[C---:B------:R-:W-:Y:S01]  /*7fd0*/  FFMA R37, R81.reuse, R118, R37 ;  /* 0x0000007651257223 */ /* 0x040fe20000000025 */
[C---:B------:R-:W-:Y:S01]  /*7fe0*/  FFMA R38, R81.reuse, R121, R38 ;  /* 0x0000007951267223 */ /* 0x040fe20000000026 */
[C---:B------:R-:W-:Y:S01]  /*7ff0*/  FMUL R42, R78.reuse, R49 ;  /* 0x000000314e2a7220 */ /* 0x040fe20000400000 */
[--C-:B------:R-:W-:Y:S02]  /*8000*/  HADD2.F32 R124, -RZ, R159.reuse.H0_H0 ;  /* 0x2000009fff7c7230 */ /* 0x100fe40000004100 */
[C---:B------:R-:W-:Y:S01]  /*8010*/  FFMA R39, R81.reuse, R120, R39 ;  /* 0x0000007851277223 */ /* 0x040fe20000000027 */
[----:B------:R-:W-:Y:S02]  /*8020*/  HADD2.F32 R127, -RZ, R159.H1_H1 ;  /* 0x3000009fff7f7230 */ /* 0x000fe40000004100 */
[C---:B------:R-:W-:Y:S01]  /*8030*/  FMUL R43, R78.reuse, R50 ;  /* 0x000000324e2b7220 */ /* 0x040fe20000400000 */
[C---:B------:R-:W-:Y:S01]  /*8040*/  FFMA R40, R81.reuse, R123, R40 ;  /* 0x0000007b51287223 */ /* 0x040fe20000000028 */
[C---:B------:R-:W-:Y:S01]  /*8050*/  FMUL R44, R78.reuse, R51 ;  /* 0x000000334e2c7220 */ /* 0x040fe20000400000 */
[C---:B------:R-:W-:Y:S01]  /*8060*/  FFMA R41, R81.reuse, R122, R41 ;  /* 0x0000007a51297223 */ /* 0x040fe20000000029 */
[C---:B------:R-:W-:Y:S01]  /*8070*/  FMUL R50, R78.reuse, R57 ;  /* 0x000000394e327220 */ /* 0x040fe20000400000 */
[C---:B------:R-:W-:Y:S01]  /*8080*/  FMUL R57, R78.reuse, R64 ;  /* 0x000000404e397220 */ /* 0x040fe20000400000 */
[----:B------:R-:W-:Y:S01]  /*8090*/  FFMA R42, R81, R125, R42 ;  /* 0x0000007d512a7223 */ /* 0x000fe2000000002a */
[C---:B------:R-:W-:Y:S01]  /*80a0*/  FMUL R46, R78.reuse, R53 ;  /* 0x000000354e2e7220 */ /* 0x040fe20000400000 */
[--C-:B------:R-:W-:Y:S01]  /*80b0*/  HADD2.F32 R128, -RZ, R160.reuse.H0_H0 ;  /* 0x200000a0ff807230 */ /* 0x100fe20000004100 */
[----:B------:R-:W-:Y:S01]  /*80c0*/  F2FP.SATFINITE.E5M2.F32.PACK_AB_MERGE_C R64, R5, R4, R86 ;  /* 0x000000040540723e */ /* 0x000fe20004806056 */
[C---:B------:R-:W-:Y:S01]  /*80d0*/  FMUL R51, R78.reuse, R58 ;  /* 0x0000003a4e337220 */ /* 0x040fe20000400000 */
[C---:B------:R-:W-:Y:S01]  /*80e0*/  FMUL R53, R78.reuse, R60 ;  /* 0x0000003c4e357220 */ /* 0x040fe20000400000 */
[C---:B------:R-:W-:Y:S01]  /*80f0*/  FFMA R43, R81.reuse, R124, R43 ;  /* 0x0000007c512b7223 */ /* 0x040fe2000000002b */
[----:B------:R-:W-:Y:S02]  /*8100*/  HADD2.F32 R131, -RZ, R160.H1_H1 ;  /* 0x300000a0ff837230 */ /* 0x000fe40000004100 */
[C---:B------:R-:W-:Y:S01]  /*8110*/  FMUL R47, R78.reuse, R54 ;  /* 0x000000364e2f7220 */ /* 0x040fe20000400000 */
[C---:B------:R-:W-:Y:S01]  /*8120*/  FMUL R58, R78.reuse, R65 ;  /* 0x000000414e3a7220 */ /* 0x040fe20000400000 */
[----:B------:R-:W-:Y:S01]  /*8130*/  FMUL R60, R78, R67 ;  /* 0x000000434e3c7220 */ /* 0x000fe20000400000 */
[----:B------:R-:W-:Y:S01]  /*8140*/  F2FP.SATFINITE.E5M2.F32.PACK_AB_MERGE_C R5, R20, R11, RZ ;  /* 0x0000000b1405723e */ /* 0x000fe200048060ff */
[----:B------:R-:W-:Y:S01]  /*8150*/  FFMA R44, R81, R127, R44 ;  /* 0x0000007f512c7223 */ /* 0x000fe2000000002c */
[C---:B------:R-:W-:Y:S01]  /*8160*/  FMUL R48, R78.reuse, R55 ;  /* 0x000000374e307220 */ /* 0x040fe20000400000 */
[----:B------:R-:W-:Y:S01]  /*8170*/  F2FP.SATFINITE.E5M2.F32.PACK_AB_MERGE_C R65, R9, R8, R138 ;  /* 0x000000080941723e */ /* 0x000fe2000480608a */
[----:B------:R-:W-:Y:S01]  /*8180*/  FFMA R45, R81, R126, R45 ;  /* 0x0000007e512d7223 */ /* 0x000fe2000000002d */
[----:B------:R-:W-:Y:S01]  /*8190*/  F2FP.SATFINITE.E5M2.F32.PACK_AB_MERGE_C R67, R17, R16, R18 ;  /* 0x000000101143723e */ /* 0x000fe20004806012 */
[----:B------:R-:W-:Y:S01]  /*81a0*/  FMUL R49, R78, R56 ;  /* 0x000000384e317220 */ /* 0x000fe20000400000 */
[C---:B------:R-:W-:Y:S01]  /*81b0*/  FFMA R46, R81.reuse, R129, R46 ;  /* 0x00000081512e7223 */ /* 0x040fe2000000002e */
[--C-:B------:R-:W-:Y:S02]  /*81c0*/  HADD2.F32 R132, -RZ, R161.reuse.H0_H0 ;  /* 0x200000a1ff847230 */ /* 0x100fe40000004100 */
[C---:B------:R-:W-:Y:S01]  /*81d0*/  FFMA R47, R81.reuse, R128, R47 ;  /* 0x00000080512f7223 */ /* 0x040fe2000000002f */
[----:B------:R1:W-:Y:S01]  /*81e0*/  STS.128 [R172+UR49+0x6200], R64 ;  /* 0x00620040ac007988 */ /* 0x0003e20008000c31 */
[----:B------:R-:W-:Y:S01]  /*81f0*/  HADD2.F32 R135, -RZ, R161.H1_H1 ;  /* 0x300000a1ff877230 */ /* 0x000fe20000004100 */
[----:B------:R-:W-:Y:S01]  /*8200*/  F2FP.SATFINITE.E5M2.F32.PACK_AB_MERGE_C R5, R10, R7, R5 ;  /* 0x000000070a05723e */ /* 0x000fe20004806005 */
[C---:B------:R-:W-:Y:S01]  /*8210*/  FFMA R48, R81.reuse, R131, R48 ;  /* 0x0000008351307223 */ /* 0x040fe20000000030 */
[----:B------:R-:W-:Y:S01]  /*8220*/  F2FP.SATFINITE.E5M2.F32.PACK_AB_MERGE_C R7, R28, R27, RZ ;  /* 0x0000001b1c07723e */ /* 0x000fe200048060ff */
        /* <DEDUP_REMOVED lines=8> */
[----:B------:R-:W-:Y:S01]  /*82b0*/  FMUL R56, R78, R63 ;  /* 0x0000003f4e387220 */ /* 0x000fe20000400000 */
[----:B------:R-:W-:Y:S01]  /*82c0*/  F2FP.SATFINITE.E5M2.F32.PACK_AB_MERGE_C R4, R2, R0, R3 ;  /* 0x000000000204723e */ /* 0x000fe20004806003 */
[C---:B------:R-:W-:Y:S01]  /*82d0*/  FFMA R53, R81.reuse, R134, R53 ;  /* 0x0000008651357223 */ /* 0x040fe20000000035 */
[----:B------:R-:W-:Y:S01]  /*82e0*/  F2FP.SATFINITE.E5M2.F32.PACK_AB_MERGE_C R7, R26, R25, R7 ;  /* 0x000000191a07723e */ /* 0x000fe20004806007 */
[C---:B------:R-:W-:Y:S01]  /*82f0*/  FFMA R54, R81.reuse, R137, R54 ;  /* 0x0000008951367223 */ /* 0x040fe20000000036 */
[--C-:B------:R-:W-:Y:S02]  /*8300*/  HADD2.F32 R84, -RZ, R163.reuse.H0_H0 ;  /* 0x200000a3ff547230 */ /* 0x100fe40000004100 */
[C---:B------:R-:W-:Y:S01]  /*8310*/  FFMA R55, R81.reuse, R136, R55 ;  /* 0x0000008851377223 */ /* 0x040fe20000000037 */
[----:B------:R-:W-:Y:S01]  /*8320*/  HADD2.F32 R85, -RZ, R163.H1_H1 ;  /* 0x300000a3ff557230 */ /* 0x000fe20000004100 */
[----:B------:R1:W-:Y:S01]  /*8330*/  STS.128 [R204+0x6010], R4 ;  /* 0x00601004cc007388 */ /* 0x0003e20000000c00 */
[----:B------:R-:W-:Y:S01]  /*8340*/  F2FP.SATFINITE.E5M2.F32.PACK_AB_MERGE_C R35, R36, R35, RZ ;  /* 0x000000232423723e */ /* 0x000fe200048060ff */
[C---:B------:R-:W-:Y:S01]  /*8350*/  FFMA R56, R81.reuse, R139, R56 ;  /* 0x0000008b51387223 */ /* 0x040fe20000000038 */
[----:B------:R-:W-:Y:S01]  /*8360*/  F2FP.SATFINITE.E5M2.F32.PACK_AB_MERGE_C R39, R40, R39, RZ ;  /* 0x000000272827723e */ /* 0x000fe200048060ff */
[C---:B------:R-:W-:Y:S01]  /*8370*/  FFMA R57, R81.reuse, R82, R57 ;  /* 0x0000005251397223 */ /* 0x040fe20000000039 */
[----:B------:R-:W-:Y:S01]  /*8380*/  F2FP.SATFINITE.E5M2.F32.PACK_AB_MERGE_C R43, R44, R43, RZ ;  /* 0x0000002b2c2b723e */ /* 0x000fe200048060ff */
[C---:B------:R-:W-:Y:S01]  /*8390*/  FFMA R58, R81.reuse, R83, R58 ;  /* 0x00000053513a7223 */ /* 0x040fe2000000003a */
[C---:B------:R-:W-:Y:S01]  /*83a0*/  FFMA R59, R81.reuse, R84, R59 ;  /* 0x00000054513b7223 */ /* 0x040fe2000000003b */
[----:B------:R-:W-:Y:S01]  /*83b0*/  F2FP.SATFINITE.E5M2.F32.PACK_AB_MERGE_C R33, R34, R33, R35 ;  /* 0x000000212221723e */ /* 0x000fe20004806023 */
        /* <DEDUP_REMOVED lines=11> */
[----:B------:R-:W-:Y:S05]  /*8470*/  F2FP.SATFINITE.E5M2.F32.PACK_AB_MERGE_C R51, R58, R57, R59 ;  /* 0x000000393a33723e */ /* 0x000fea000480603b */
        /* <DEDUP_REMOVED lines=9> */
[----:B------:R-:W-:Y:S02]  /*8510*/  UIADD3 UR8, UP0, UPT, UR52, 0x680, URZ ;  /* 0x0000068034087890 */ /* 0x000fe4000ff1e0ff */
[----:B------:R-:W-:Y:S02]  /*8520*/  UIADD3 UR5, UPT, UPT, UR41, 0x40, URZ ;  /* 0x0000004029057890 */ /* 0x000fe4000fffe0ff */
[----:B------:R-:W-:Y:S02]  /*8530*/  UIADD3 UR4, UPT, UPT, UR49, 0x6200, URZ ;  /* 0x0000620031047890 */ /* 0x000fe4000fffe0ff */
[----:B------:R-:W-:Y:S01]  /*8540*/  UIADD3.X UR9, UPT, UPT, URZ, UR53, URZ, UP0, !UPT ;  /* 0x00000035ff097290 */ /* 0x000fe200087fe4ff */
[----:B------:R-:W-:Y:S01]  /*8550*/  UMOV UR6, UR42 ;  /* 0x0000002a00067c82 */ /* 0x000fe20008000000 */
[----:B------:R-:W-:Y:S07]  /*8560*/  UMOV UR7, UR36 ;  /* 0x0000002400077c82 */ /* 0x000fee0008000000 */
[----:B------:R2:W-:Y:S01]  /*8570*/  UTMASTG.3D [UR4], [UR8] ;  /* 0x00000004080073b5 */ /* 0x0005e20008010000 */
[----:B------:R0:W-:Y:S01]  /*8580*/  UTMACMDFLUSH ;  /* 0x00000000000079b7 */ /* 0x0001e20000000000 */
[----:B--2---:R-:W-:Y:S04]  /*8590*/  DEPBAR.LE SB0, 0x1 ;  /* 0x000080400000791a */ /* 0x004fe80000000000 */
.L_x_113:
[----:B------:R-:W-:Y:S05]  /*85a0*/  BSYNC.RECONVERGENT B0 ;  /* 0x0000000000007941 */ /* 0x000fea0003800200 */
.L_x_112:
[----:B------:R-:W-:Y:S01]  /*85b0*/  BAR.SYNC.DEFER_BLOCKING 0x1, 0x80 ;  /* 0x0042000000007b1d */ /* 0x000fe20000010000 */
[----:B------:R-:W-:Y:S01]  /*85c0*/  ISETP.NE.AND P2, PT, R194, RZ, PT ;  /* 0x000000ffc200720c */ /* 0x000fe20003f45270 */
[----:B------:R-:W-:Y:S01]  /*85d0*/  IMAD.IADD R20, R75, 0x1, R147 ;  /* 0x000000014b147824 */ /* 0x000fe200078e0293 */
[----:B------:R-:W-:Y:S01]  /*85e0*/  ISETP.NE.AND P0, PT, R195, 0x2, PT ;  /* 0x00000002c300780c */ /* 0x000fe20003f05270 */
[----:B------:R-:W-:Y:S01]  /*85f0*/  IMAD.IADD R21, R77, 0x1, R170 ;  /* 0x000000014d157824 */ /* 0x000fe200078e02aa */
[----:B------:R-:W-:Y:S02]  /*8600*/  ISETP.NE.AND P1, PT, R76, 0x4, PT ;  /* 0x000000044c00780c */ /* 0x000fe40003f25270 */
[----:B------:R-:W-:Y:S02]  /*8610*/  SEL R3, RZ, 0x1, P0 ;  /* 0x00000001ff037807 */ /* 0x000fe40000000000 */
[----:B------:R-:W-:Y:S02]  /*8620*/  SEL R0, RZ, 0x1, P1 ;  /* 0x00000001ff007807 */ /* 0x000fe40000800000 */
[----:B------:R-:W-:Y:S02]  /*8630*/  LOP3.LUT R182, R182, R3, RZ, 0x3c, !PT ;  /* 0x00000003b6b67212 */ /* 0x000fe400078e3cff */
[----:B------:R-:W-:Y:S02]  /*8640*/  LOP3.LUT R183, R183, R0, RZ, 0x3c, !PT ;  /* 0x00000000b7b77212 */ /* 0x000fe400078e3cff */
[----:B------:R-:W-:Y:S02]  /*8650*/  @P2 R2UR UR36, R179 ;  /* 0x00000000b32422ca */ /* 0x000fe400000e0000 */
[----:B------:R-:W-:Y:S02]  /*8660*/  SEL R195, R195, RZ, P0 ;  /* 0x000000ffc3c37207 */ /* 0x000fe40000000000 */
[----:B------:R-:W-:Y:S01]  /*8670*/  SEL R76, R76, RZ, P1 ;  /* 0x000000ff4c4c7207 */ /* 0x000fe20000800000 */
[----:B------:R-:W-:Y:S10]  /*8680*/  @P2 BRA `(.L_x_114) ;  /* 0xffffffc400bc2947 */ /* 0x000ff4000383ffff */
[----:B------:R-:W-:Y:S05]  /*8690*/  EXIT ;  /* 0x000000000000794d */ /* 0x000fea0003800000 */
.L_x_20:
[----:B--2---:R2:W1:Y:S02]  /*86a0*/  SYNCS.PHASECHK.TRANS64.TRYWAIT P0, [R3+URZ+0x160], R2 ;  /* 0x00016002030075a7 */ /* 0x00446400080011ff */
[----:B-1----:R-:W-:Y:S05]  /*86b0*/  @!P0 NANOSLEEP.SYNCS 0x989680 ;  /* 0x009896800000895d */ /* 0x002fea0003900000 */
[----:B------:R-:W1:Y:S02]  /*86c0*/  @!P0 SYNCS.PHASECHK.TRANS64 P0, [R3+URZ+0x160], R2 ;  /* 0x00016002030085a7 */ /* 0x000e6400080010ff */
[----:B-1----:R-:W-:Y:S05]  /*86d0*/  @!P0 BRA `(.L_x_20) ;  /* 0xfffffffc00f08947 */ /* 0x002fea000383ffff */
[----:B------:R-:W-:Y:S05]  /*86e0*/  BRA `(.L_x_115) ;  /* 0xffffff8c00f87947 */ /* 0x000fea000383ffff */
.L_x_23:
[----:B-1----:R-:W-:-:S07]  /*86f0*/  MOV R2, UR33 ;  /* 0x0000002100027c02 */ /* 0x002fce0008000f00 */
.L_x_116:
[----:B-1----:R1:W2:Y:S02]  /*8700*/  SYNCS.PHASECHK.TRANS64.TRYWAIT P0, [R2+URZ+0x60], R5 ;  /* 0x00006005020075a7 */ /* 0x0022a400080011ff */
[----:B--2---:R-:W-:Y:S05]  /*8710*/  @!P0 NANOSLEEP.SYNCS 0x989680 ;  /* 0x009896800000895d */ /* 0x004fea0003900000 */
[----:B------:R-:W2:Y:S02]  /*8720*/  @!P0 SYNCS.PHASECHK.TRANS64 P0, [R2+URZ+0x60], R5 ;  /* 0x00006005020085a7 */ /* 0x000ea400080010ff */
[----:B--2---:R-:W-:Y:S05]  /*8730*/  @!P0 BRA `(.L_x_116) ;  /* 0xfffffffc00f08947 */ /* 0x004fea000383ffff */
[----:B------:R-:W-:Y:S05]  /*8740*/  BRA `(.L_x_22) ;  /* 0xffffff9000487947 */ /* 0x000fea000383ffff */
.L_x_29:
[----:B-1----:R-:W-:-:S07]  /*8750*/  MOV R2, UR17 ;  /* 0x0000001100027c02 */ /* 0x002fce0008000f00 */
.L_x_117:
[----:B-1----:R1:W2:Y:S02]  /*8760*/  SYNCS.PHASECHK.TRANS64.TRYWAIT P0, [R2+URZ+0x60], R5 ;  /* 0x00006005020075a7 */ /* 0x0022a400080011ff */
[----:B--2---:R-:W-:Y:S05]  /*8770*/  @!P0 NANOSLEEP.SYNCS 0x989680 ;  /* 0x009896800000895d */ /* 0x004fea0003900000 */
[----:B------:R-:W2:Y:S02]  /*8780*/  @!P0 SYNCS.PHASECHK.TRANS64 P0, [R2+URZ+0x60], R5 ;  /* 0x00006005020085a7 */ /* 0x000ea400080010ff */
[----:B--2---:R-:W-:Y:S05]  /*8790*/  @!P0 BRA `(.L_x_117) ;  /* 0xfffffffc00f08947 */ /* 0x004fea000383ffff */
[----:B------:R-:W-:Y:S05]  /*87a0*/  BRA `(.L_x_28) ;  /* 0xffffff9000ec7947 */ /* 0x000fea000383ffff */
.L_x_33:
[----:B-1----:R1:W2:Y:S02]  /*87b0*/  SYNCS.PHASECHK.TRANS64.TRYWAIT P0, [R2+URZ+0xf0], R3 ;  /* 0x0000f003020075a7 */ /* 0x0022a400080011ff */
[----:B--2---:R-:W-:Y:S05]  /*87c0*/  @!P0 NANOSLEEP.SYNCS 0x989680 ;  /* 0x009896800000895d */ /* 0x004fea0003900000 */
[----:B------:R-:W2:Y:S02]  /*87d0*/  @!P0 SYNCS.PHASECHK.TRANS64 P0, [R2+URZ+0xf0], R3 ;  /* 0x0000f003020085a7 */ /* 0x000ea400080010ff */
[----:B--2---:R-:W-:Y:S05]  /*87e0*/  @!P0 BRA `(.L_x_33) ;  /* 0xfffffffc00f08947 */ /* 0x004fea000383ffff */
[----:B------:R-:W-:Y:S05]  /*87f0*/  BRA `(.L_x_118) ;  /* 0xffffff9400787947 */ /* 0x000fea000383ffff */
.L_x_37:
[----:B----4-:R-:W-:-:S07]  /*8800*/  MOV R0, UR5 ;  /* 0x0000000500007c02 */ /* 0x010fce0008000f00 */
.L_x_119:
[----:B-1----:R1:W2:Y:S02]  /*8810*/  SYNCS.PHASECHK.TRANS64.TRYWAIT P0, [R0+URZ], R3 ;  /* 0x00000003000075a7 */ /* 0x0022a400080011ff */
[----:B--2---:R-:W-:Y:S05]  /*8820*/  @!P0 NANOSLEEP.SYNCS 0x989680 ;  /* 0x009896800000895d */ /* 0x004fea0003900000 */
[----:B------:R-:W2:Y:S02]  /*8830*/  @!P0 SYNCS.PHASECHK.TRANS64 P0, [R0+URZ], R3 ;  /* 0x00000003000085a7 */ /* 0x000ea400080010ff */
[----:B--2---:R-:W-:Y:S05]  /*8840*/  @!P0 BRA `(.L_x_119) ;  /* 0xfffffffc00f08947 */ /* 0x004fea000383ffff */
[----:B------:R-:W-:Y:S05]  /*8850*/  BRA `(.L_x_120) ;  /* 0xffffff9800e87947 */ /* 0x000fea000383ffff */
.L_x_38:
[----:B----4-:R-:W-:-:S07]  /*8860*/  MOV R0, UR5 ;  /* 0x0000000500007c02 */ /* 0x010fce0008000f00 */
.L_x_121:
[----:B-1----:R1:W2:Y:S02]  /*8870*/  SYNCS.PHASECHK.TRANS64.TRYWAIT P0, [R0+URZ], R3 ;  /* 0x00000003000075a7 */ /* 0x0022a400080011ff */
[----:B--2---:R-:W-:Y:S05]  /*8880*/  @!P0 NANOSLEEP.SYNCS 0x989680 ;  /* 0x009896800000895d */ /* 0x004fea0003900000 */
[----:B------:R-:W2:Y:S02]  /*8890*/  @!P0 SYNCS.PHASECHK.TRANS64 P0, [R0+URZ], R3 ;  /* 0x00000003000085a7 */ /* 0x000ea400080010ff */
[----:B--2---:R-:W-:Y:S05]  /*88a0*/  @!P0 BRA `(.L_x_121) ;  /* 0xfffffffc00f08947 */ /* 0x004fea000383ffff */
[----:B------:R-:W-:Y:S05]  /*88b0*/  BRA `(.L_x_122) ;  /* 0xffffff9800f47947 */ /* 0x000fea000383ffff */
.L_x_39:
[----:B----4-:R-:W-:-:S07]  /*88c0*/  MOV R0, UR5 ;  /* 0x0000000500007c02 */ /* 0x010fce0008000f00 */
.L_x_123:
[----:B-1----:R1:W2:Y:S02]  /*88d0*/  SYNCS.PHASECHK.TRANS64.TRYWAIT P0, [R0+URZ], R3 ;  /* 0x00000003000075a7 */ /* 0x0022a400080011ff */
[----:B--2---:R-:W-:Y:S05]  /*88e0*/  @!P0 NANOSLEEP.SYNCS 0x989680 ;  /* 0x009896800000895d */ /* 0x004fea0003900000 */
[----:B------:R-:W2:Y:S02]  /*88f0*/  @!P0 SYNCS.PHASECHK.TRANS64 P0, [R0+URZ], R3 ;  /* 0x00000003000085a7 */ /* 0x000ea400080010ff */
[----:B--2---:R-:W-:Y:S05]  /*8900*/  @!P0 BRA `(.L_x_123) ;  /* 0xfffffffc00f08947 */ /* 0x004fea000383ffff */
[----:B------:R-:W-:Y:S05]  /*8910*/  BRA `(.L_x_124) ;  /* 0xffffff9c00007947 */ /* 0x000fea000383ffff */
.L_x_40:
[----:B----4-:R-:W-:-:S07]  /*8920*/  MOV R0, UR5 ;  /* 0x0000000500007c02 */ /* 0x010fce0008000f00 */
.L_x_125:
[----:B-1----:R1:W2:Y:S02]  /*8930*/  SYNCS.PHASECHK.TRANS64.TRYWAIT P0, [R0+URZ], R3 ;  /* 0x00000003000075a7 */ /* 0x0022a400080011ff */
[----:B--2---:R-:W-:Y:S05]  /*8940*/  @!P0 NANOSLEEP.SYNCS 0x989680 ;  /* 0x009896800000895d */ /* 0x004fea0003900000 */
[----:B------:R-:W2:Y:S02]  /*8950*/  @!P0 SYNCS.PHASECHK.TRANS64 P0, [R0+URZ], R3 ;  /* 0x00000003000085a7 */ /* 0x000ea400080010ff */
[----:B--2---:R-:W-:Y:S05]  /*8960*/  @!P0 BRA `(.L_x_125) ;  /* 0xfffffffc00f08947 */ /* 0x004fea000383ffff */
[----:B------:R-:W-:Y:S05]  /*8970*/  BRA `(.L_x_126) ;  /* 0xffffff9c000c7947 */ /* 0x000fea000383ffff */
.L_x_41:
[----:B----4-:R-:W-:-:S07]  /*8980*/  MOV R0, UR5 ;  /* 0x0000000500007c02 */ /* 0x010fce0008000f00 */
.L_x_127:
[----:B-1----:R1:W2:Y:S02]  /*8990*/  SYNCS.PHASECHK.TRANS64.TRYWAIT P0, [R0+URZ], R3 ;  /* 0x00000003000075a7 */ /* 0x0022a400080011ff */
[----:B--2---:R-:W-:Y:S05]  /*89a0*/  @!P0 NANOSLEEP.SYNCS 0x989680 ;  /* 0x009896800000895d */ /* 0x004fea0003900000 */
[----:B------:R-:W2:Y:S02]  /*89b0*/  @!P0 SYNCS.PHASECHK.TRANS64 P0, [R0+URZ], R3 ;  /* 0x00000003000085a7 */ /* 0x000ea400080010ff */
[----:B--2---:R-:W-:Y:S05]  /*89c0*/  @!P0 BRA `(.L_x_127) ;  /* 0xfffffffc00f08947 */ /* 0x004fea000383ffff */
[----:B------:R-:W-:Y:S05]  /*89d0*/  BRA `(.L_x_128) ;  /* 0xffffff9c00187947 */ /* 0x000fea000383ffff */
.L_x_42:
[----:B----4-:R-:W-:-:S07]  /*89e0*/  MOV R0, UR5 ;  /* 0x0000000500007c02 */ /* 0x010fce0008000f00 */
.L_x_129:
[----:B-1----:R1:W2:Y:S02]  /*89f0*/  SYNCS.PHASECHK.TRANS64.TRYWAIT P0, [R0+URZ], R3 ;  /* 0x00000003000075a7 */ /* 0x0022a400080011ff */
[----:B--2---:R-:W-:Y:S05]  /*8a00*/  @!P0 NANOSLEEP.SYNCS 0x989680 ;  /* 0x009896800000895d */ /* 0x004fea0003900000 */
[----:B------:R-:W2:Y:S02]  /*8a10*/  @!P0 SYNCS.PHASECHK.TRANS64 P0, [R0+URZ], R3 ;  /* 0x00000003000085a7 */ /* 0x000ea400080010ff */
[----:B--2---:R-:W-:Y:S05]  /*8a20*/  @!P0 BRA `(.L_x_129) ;  /* 0xfffffffc00f08947 */ /* 0x004fea000383ffff */
[----:B------:R-:W-:Y:S05]  /*8a30*/  BRA `(.L_x_130) ;  /* 0xffffff9c00247947 */ /* 0x000fea000383ffff */
.L_x_43:
[----:B----4-:R-:W-:-:S07]  /*8a40*/  MOV R0, UR5 ;  /* 0x0000000500007c02 */ /* 0x010fce0008000f00 */
.L_x_131:
[----:B-1----:R1:W2:Y:S02]  /*8a50*/  SYNCS.PHASECHK.TRANS64.TRYWAIT P0, [R0+URZ], R3 ;  /* 0x00000003000075a7 */ /* 0x0022a400080011ff */
[----:B--2---:R-:W-:Y:S05]  /*8a60*/  @!P0 NANOSLEEP.SYNCS 0x989680 ;  /* 0x009896800000895d */ /* 0x004fea0003900000 */
[----:B------:R-:W2:Y:S02]  /*8a70*/  @!P0 SYNCS.PHASECHK.TRANS64 P0, [R0+URZ], R3 ;  /* 0x00000003000085a7 */ /* 0x000ea400080010ff */
[----:B--2---:R-:W-:Y:S05]  /*8a80*/  @!P0 BRA `(.L_x_131) ;  /* 0xfffffffc00f08947 */ /* 0x004fea000383ffff */
[----:B------:R-:W-:Y:S05]  /*8a90*/  BRA `(.L_x_132) ;  /* 0xffffff9c00307947 */ /* 0x000fea000383ffff */
.L_x_44:
[----:B----4-:R-:W-:-:S07]  /*8aa0*/  MOV R0, UR5 ;  /* 0x0000000500007c02 */ /* 0x010fce0008000f00 */
.L_x_133:
[----:B-1----:R1:W2:Y:S02]  /*8ab0*/  SYNCS.PHASECHK.TRANS64.TRYWAIT P0, [R0+URZ], R3 ;  /* 0x00000003000075a7 */ /* 0x0022a400080011ff */
[----:B--2---:R-:W-:Y:S05]  /*8ac0*/  @!P0 NANOSLEEP.SYNCS 0x989680 ;  /* 0x009896800000895d */ /* 0x004fea0003900000 */
[----:B------:R-:W2:Y:S02]  /*8ad0*/  @!P0 SYNCS.PHASECHK.TRANS64 P0, [R0+URZ], R3 ;  /* 0x00000003000085a7 */ /* 0x000ea400080010ff */
[----:B--2---:R-:W-:Y:S05]  /*8ae0*/  @!P0 BRA `(.L_x_133) ;  /* 0xfffffffc00f08947 */ /* 0x004fea000383ffff */
[----:B------:R-:W-:Y:S05]  /*8af0*/  BRA `(.L_x_134) ;  /* 0xffffff9c003c7947 */ /* 0x000fea000383ffff */
.L_x_45:
[----:B----4-:R-:W-:-:S07]  /*8b00*/  MOV R0, UR5 ;  /* 0x0000000500007c02 */ /* 0x010fce0008000f00 */
.L_x_135:
[----:B-1----:R1:W2:Y:S02]  /*8b10*/  SYNCS.PHASECHK.TRANS64.TRYWAIT P0, [R0+URZ], R3 ;  /* 0x00000003000075a7 */ /* 0x0022a400080011ff */
[----:B--2---:R-:W-:Y:S05]  /*8b20*/  @!P0 NANOSLEEP.SYNCS 0x989680 ;  /* 0x009896800000895d */ /* 0x004fea0003900000 */
[----:B------:R-:W2:Y:S02]  /*8b30*/  @!P0 SYNCS.PHASECHK.TRANS64 P0, [R0+URZ], R3 ;  /* 0x00000003000085a7 */ /* 0x000ea400080010ff */
[----:B--2---:R-:W-:Y:S05]  /*8b40*/  @!P0 BRA `(.L_x_135) ;  /* 0xfffffffc00f08947 */ /* 0x004fea000383ffff */
[----:B------:R-:W-:Y:S05]  /*8b50*/  BRA `(.L_x_136) ;  /* 0xffffff9c00487947 */ /* 0x000fea000383ffff */
.L_x_46:
[----:B----4-:R-:W-:-:S07]  /*8b60*/  MOV R0, UR5 ;  /* 0x0000000500007c02 */ /* 0x010fce0008000f00 */
.L_x_137:
[----:B-1----:R1:W2:Y:S02]  /*8b70*/  SYNCS.PHASECHK.TRANS64.TRYWAIT P0, [R0+URZ], R3 ;  /* 0x00000003000075a7 */ /* 0x0022a400080011ff */
[----:B--2---:R-:W-:Y:S05]  /*8b80*/  @!P0 NANOSLEEP.SYNCS 0x989680 ;  /* 0x009896800000895d */ /* 0x004fea0003900000 */
[----:B------:R-:W2:Y:S02]  /*8b90*/  @!P0 SYNCS.PHASECHK.TRANS64 P0, [R0+URZ], R3 ;  /* 0x00000003000085a7 */ /* 0x000ea400080010ff */
[----:B--2---:R-:W-:Y:S05]  /*8ba0*/  @!P0 BRA `(.L_x_137) ;  /* 0xfffffffc00f08947 */ /* 0x004fea000383ffff */
[----:B------:R-:W-:Y:S05]  /*8bb0*/  BRA `(.L_x_138) ;  /* 0xffffff9c00547947 */ /* 0x000fea000383ffff */
.L_x_47:
[----:B----4-:R-:W-:-:S07]  /*8bc0*/  MOV R0, UR5 ;  /* 0x0000000500007c02 */ /* 0x010fce0008000f00 */
.L_x_139:
[----:B-1----:R1:W2:Y:S02]  /*8bd0*/  SYNCS.PHASECHK.TRANS64.TRYWAIT P0, [R0+URZ], R3 ;  /* 0x00000003000075a7 */ /* 0x0022a400080011ff */
[----:B--2---:R-:W-:Y:S05]  /*8be0*/  @!P0 NANOSLEEP.SYNCS 0x989680 ;  /* 0x009896800000895d */ /* 0x004fea0003900000 */
[----:B------:R-:W2:Y:S02]  /*8bf0*/  @!P0 SYNCS.PHASECHK.TRANS64 P0, [R0+URZ], R3 ;  /* 0x00000003000085a7 */ /* 0x000ea400080010ff */
[----:B--2---:R-:W-:Y:S05]  /*8c00*/  @!P0 BRA `(.L_x_139) ;  /* 0xfffffffc00f08947 */ /* 0x004fea000383ffff */
[----:B------:R-:W-:Y:S05]  /*8c10*/  BRA `(.L_x_140) ;  /* 0xffffff9c00607947 */ /* 0x000fea000383ffff */
.L_x_50:
[----:B-1----:R1:W2:Y:S02]  /*8c20*/  SYNCS.PHASECHK.TRANS64.TRYWAIT P0, [R0+URZ+0x150], R5 ;  /* 0x00015005000075a7 */ /* 0x0022a400080011ff */
[----:B--2---:R-:W-:Y:S05]  /*8c30*/  @!P0 NANOSLEEP.SYNCS 0x989680 ;  /* 0x009896800000895d */ /* 0x004fea0003900000 */
[----:B------:R-:W2:Y:S02]  /*8c40*/  @!P0 SYNCS.PHASECHK.TRANS64 P0, [R0+URZ+0x150], R5 ;  /* 0x00015005000085a7 */ /* 0x000ea400080010ff */
[----:B--2---:R-:W-:Y:S05]  /*8c50*/  @!P0 BRA `(.L_x_50) ;  /* 0xfffffffc00f08947 */ /* 0x004fea000383ffff */
[----:B------:R-:W-:Y:S05]  /*8c60*/  BRA `(.L_x_141) ;  /* 0xffffff9c00bc7947 */ /* 0x000fea000383ffff */
.L_x_51:
[----:B------:R-:W-:-:S07]  /*8c70*/  MOV R0, UR5 ;  /* 0x0000000500007c02 */ /* 0x000fce0008000f00 */
.L_x_142:
[----:B-1----:R1:W2:Y:S02]  /*8c80*/  SYNCS.PHASECHK.TRANS64.TRYWAIT P0, [R0+URZ+0x100], R5 ;  /* 0x00010005000075a7 */ /* 0x0022a400080011ff */
[----:B--2---:R-:W-:Y:S05]  /*8c90*/  @!P0 NANOSLEEP.SYNCS 0x989680 ;  /* 0x009896800000895d */ /* 0x004fea0003900000 */
[----:B------:R-:W2:Y:S02]  /*8ca0*/  @!P0 SYNCS.PHASECHK.TRANS64 P0, [R0+URZ+0x100], R5 ;  /* 0x00010005000085a7 */ /* 0x000ea400080010ff */
[----:B--2---:R-:W-:Y:S05]  /*8cb0*/  @!P0 BRA `(.L_x_142) ;  /* 0xfffffffc00f08947 */ /* 0x004fea000383ffff */
[----:B------:R-:W-:Y:S05]  /*8cc0*/  BRA `(.L_x_143) ;  /* 0xffffff9c00cc7947 */ /* 0x000fea000383ffff */
.L_x_52:
[----:B-1----:R1:W2:Y:S02]  /*8cd0*/  SYNCS.PHASECHK.TRANS64.TRYWAIT P1, [R0+URZ+0xf0], R5 ;  /* 0x0000f005000075a7 */ /* 0x0022a400080211ff */
[----:B--2---:R-:W-:Y:S05]  /*8ce0*/  @!P1 NANOSLEEP.SYNCS 0x989680 ;  /* 0x009896800000995d */ /* 0x004fea0003900000 */
[----:B------:R-:W2:Y:S02]  /*8cf0*/  @!P1 SYNCS.PHASECHK.TRANS64 P1, [R0+URZ+0xf0], R5 ;  /* 0x0000f005000095a7 */ /* 0x000ea400080210ff */
[----:B--2---:R-:W-:Y:S05]  /*8d00*/  @!P1 BRA `(.L_x_52) ;  /* 0xfffffffc00f09947 */ /* 0x004fea000383ffff */
[----:B------:R-:W-:Y:S05]  /*8d10*/  BRA `(.L_x_144) ;  /* 0xffffff9c00fc7947 */ /* 0x000fea000383ffff */
.L_x_55:
[----:B------:R-:W-:-:S07]  /*8d20*/  MOV R0, UR5 ;  /* 0x0000000500007c02 */ /* 0x000fce0008000f00 */
.L_x_145:
[----:B-1----:R1:W2:Y:S02]  /*8d30*/  SYNCS.PHASECHK.TRANS64.TRYWAIT P0, [R0+URZ+0x100], R3 ;  /* 0x00010003000075a7 */ /* 0x0022a400080011ff */
[----:B--2---:R-:W-:Y:S05]  /*8d40*/  @!P0 NANOSLEEP.SYNCS 0x989680 ;  /* 0x009896800000895d */ /* 0x004fea0003900000 */
[----:B------:R-:W2:Y:S02]  /*8d50*/  @!P0 SYNCS.PHASECHK.TRANS64 P0, [R0+URZ+0x100], R3 ;  /* 0x00010003000085a7 */ /* 0x000ea400080010ff */
[----:B--2---:R-:W-:Y:S05]  /*8d60*/  @!P0 BRA `(.L_x_145) ;  /* 0xfffffffc00f08947 */ /* 0x004fea000383ffff */
[----:B------:R-:W-:Y:S05]  /*8d70*/  BRA `(.L_x_54) ;  /* 0xffffffa000507947 */ /* 0x000fea000383ffff */
.L_x_62:
[----:B-1----:R1:W2:Y:S02]  /*8d80*/  SYNCS.PHASECHK.TRANS64.TRYWAIT P1, [R0+URZ+0xf0], R5 ;  /* 0x0000f005000075a7 */ /* 0x0022a400080211ff */
[----:B--2---:R-:W-:Y:S05]  /*8d90*/  @!P1 NANOSLEEP.SYNCS 0x989680 ;  /* 0x009896800000995d */ /* 0x004fea0003900000 */
[----:B------:R-:W2:Y:S02]  /*8da0*/  @!P1 SYNCS.PHASECHK.TRANS64 P1, [R0+URZ+0xf0], R5 ;  /* 0x0000f005000095a7 */ /* 0x000ea400080210ff */
[----:B--2---:R-:W-:Y:S05]  /*8db0*/  @!P1 BRA `(.L_x_62) ;  /* 0xfffffffc00f09947 */ /* 0x004fea000383ffff */
[----:B------:R-:W-:Y:S05]  /*8dc0*/  BRA `(.L_x_146) ;  /* 0xffffffa400a87947 */ /* 0x000fea000383ffff */
.L_x_63:
[----:B------:R-:W-:-:S07]  /*8dd0*/  MOV R3, UR8 ;  /* 0x0000000800037c02 */ /* 0x000fce0008000f00 */
.L_x_147:
[----:B-1----:R1:W2:Y:S02]  /*8de0*/  SYNCS.PHASECHK.TRANS64.TRYWAIT P0, [R3+URZ+0x130], R0 ;  /* 0x00013000030075a7 */ /* 0x0022a400080011ff */
[----:B--2---:R-:W-:Y:S05]  /*8df0*/  @!P0 NANOSLEEP.SYNCS 0x989680 ;  /* 0x009896800000895d */ /* 0x004fea0003900000 */
[----:B------:R-:W2:Y:S02]  /*8e00*/  @!P0 SYNCS.PHASECHK.TRANS64 P0, [R3+URZ+0x130], R0 ;  /* 0x00013000030085a7 */ /* 0x000ea400080010ff */
[----:B--2---:R-:W-:Y:S05]  /*8e10*/  @!P0 BRA `(.L_x_147) ;  /* 0xfffffffc00f08947 */ /* 0x004fea000383ffff */
[----:B------:R-:W-:Y:S05]  /*8e20*/  BRA `(.L_x_148) ;  /* 0xffffffa400e07947 */ /* 0x000fea000383ffff */
.L_x_66:
[----:B------:R-:W-:Y:S07]  /*8e30*/  MOV R0, UR7 ;  /* 0x0000000700007c02 */ /* 0x000fee0008000f00 */
.L_x_149:
[----:B-1----:R1:W2:Y:S02]  /*8e40*/  SYNCS.PHASECHK.TRANS64.TRYWAIT P0, [R0+URZ], R3 ;  /* 0x00000003000075a7 */ /* 0x0022a400080011ff */
[----:B--2---:R-:W-:Y:S05]  /*8e50*/  @!P0 NANOSLEEP.SYNCS 0x989680 ;  /* 0x009896800000895d */ /* 0x004fea0003900000 */
[----:B------:R-:W2:Y:S02]  /*8e60*/  @!P0 SYNCS.PHASECHK.TRANS64 P0, [R0+URZ], R3 ;  /* 0x00000003000085a7 */ /* 0x000ea400080010ff */
[----:B--2---:R-:W-:Y:S05]  /*8e70*/  @!P0 BRA `(.L_x_149) ;  /* 0xfffffffc00f08947 */ /* 0x004fea000383ffff */
[----:B------:R-:W-:Y:S05]  /*8e80*/  BRA `(.L_x_65) ;  /* 0xffffffa400fc7947 */ /* 0x000fea000383ffff */
.L_x_69:
[----:B------:R-:W-:-:S07]  /*8e90*/  MOV R0, UR5 ;  /* 0x0000000500007c02 */ /* 0x000fce0008000f00 */
.L_x_150:
[----:B--2---:R2:W3:Y:S02]  /*8ea0*/  SYNCS.PHASECHK.TRANS64.TRYWAIT P0, [R0+URZ], R3 ;  /* 0x00000003000075a7 */ /* 0x0044e400080011ff */
[----:B---3--:R-:W-:Y:S05]  /*8eb0*/  @!P0 NANOSLEEP.SYNCS 0x989680 ;  /* 0x009896800000895d */ /* 0x008fea0003900000 */
[----:B------:R-:W3:Y:S02]  /*8ec0*/  @!P0 SYNCS.PHASECHK.TRANS64 P0, [R0+URZ], R3 ;  /* 0x00000003000085a7 */ /* 0x000ee400080010ff */
[----:B---3--:R-:W-:Y:S05]  /*8ed0*/  @!P0 BRA `(.L_x_150) ;  /* 0xfffffffc00f08947 */ /* 0x008fea000383ffff */
[----:B------:R-:W-:Y:S05]  /*8ee0*/  BRA `(.L_x_151) ;  /* 0xffffffa800b07947 */ /* 0x000fea000383ffff */
.L_x_70:
[----:B------:R-:W-:-:S07]  /*8ef0*/  MOV R0, UR5 ;  /* 0x0000000500007c02 */ /* 0x000fce0008000f00 */
.L_x_152:
[----:B-1----:R1:W2:Y:S02]  /*8f00*/  SYNCS.PHASECHK.TRANS64.TRYWAIT P0, [R0+URZ], R3 ;  /* 0x00000003000075a7 */ /* 0x0022a400080011ff */
[----:B--2---:R-:W-:Y:S05]  /*8f10*/  @!P0 NANOSLEEP.SYNCS 0x989680 ;  /* 0x009896800000895d */ /* 0x004fea0003900000 */
[----:B------:R-:W2:Y:S02]  /*8f20*/  @!P0 SYNCS.PHASECHK.TRANS64 P0, [R0+URZ], R3 ;  /* 0x00000003000085a7 */ /* 0x000ea400080010ff */
[----:B--2---:R-:W-:Y:S05]  /*8f30*/  @!P0 BRA `(.L_x_152) ;  /* 0xfffffffc00f08947 */ /* 0x004fea000383ffff */
[----:B------:R-:W-:Y:S05]  /*8f40*/  BRA `(.L_x_153) ;  /* 0xffffffa800bc7947 */ /* 0x000fea000383ffff */
.L_x_71:
[----:B------:R-:W-:-:S07]  /*8f50*/  MOV R0, UR5 ;  /* 0x0000000500007c02 */ /* 0x000fce0008000f00 */
.L_x_154:
[----:B-1----:R1:W2:Y:S02]  /*8f60*/  SYNCS.PHASECHK.TRANS64.TRYWAIT P0, [R0+URZ], R3 ;  /* 0x00000003000075a7 */ /* 0x0022a400080011ff */
[----:B--2---:R-:W-:Y:S05]  /*8f70*/  @!P0 NANOSLEEP.SYNCS 0x989680 ;  /* 0x009896800000895d */ /* 0x004fea0003900000 */
[----:B------:R-:W2:Y:S02]  /*8f80*/  @!P0 SYNCS.PHASECHK.TRANS64 P0, [R0+URZ], R3 ;  /* 0x00000003000085a7 */ /* 0x000ea400080010ff */
[----:B--2---:R-:W-:Y:S05]  /*8f90*/  @!P0 BRA `(.L_x_154) ;  /* 0xfffffffc00f08947 */ /* 0x004fea000383ffff */
[----:B------:R-:W-:Y:S05]  /*8fa0*/  BRA `(.L_x_155) ;  /* 0xffffffa800c87947 */ /* 0x000fea000383ffff */
.L_x_72:
[----:B------:R-:W-:-:S07]  /*8fb0*/  MOV R0, UR7 ;  /* 0x0000000700007c02 */ /* 0x000fce0008000f00 */
.L_x_156:
[----:B-1----:R1:W2:Y:S02]  /*8fc0*/  SYNCS.PHASECHK.TRANS64.TRYWAIT P0, [R0+URZ], R3 ;  /* 0x00000003000075a7 */ /* 0x0022a400080011ff */
[----:B--2---:R-:W-:Y:S05]  /*8fd0*/  @!P0 NANOSLEEP.SYNCS 0x989680 ;  /* 0x009896800000895d */ /* 0x004fea0003900000 */
[----:B------:R-:W2:Y:S02]  /*8fe0*/  @!P0 SYNCS.PHASECHK.TRANS64 P0, [R0+URZ], R3 ;  /* 0x00000003000085a7 */ /* 0x000ea400080010ff */
[----:B--2---:R-:W-:Y:S05]  /*8ff0*/  @!P0 BRA `(.L_x_156) ;  /* 0xfffffffc00f08947 */ /* 0x004fea000383ffff */
[----:B------:R-:W-:Y:S05]  /*9000*/  BRA `(.L_x_157) ;  /* 0xffffffa800d47947 */ /* 0x000fea000383ffff */
.L_x_77:
[----:B--2---:R2:W3:Y:S02]  /*9010*/  SYNCS.PHASECHK.TRANS64.TRYWAIT P0, [R0+URZ+0xf0], R3 ;  /* 0x0000f003000075a7 */ /* 0x0044e400080011ff */
[----:B---3--:R-:W-:Y:S05]  /*9020*/  @!P0 NANOSLEEP.SYNCS 0x989680 ;  /* 0x009896800000895d */ /* 0x008fea0003900000 */
[----:B------:R-:W3:Y:S02]  /*9030*/  @!P0 SYNCS.PHASECHK.TRANS64 P0, [R0+URZ+0xf0], R3 ;  /* 0x0000f003000085a7 */ /* 0x000ee400080010ff */
[----:B---3--:R-:W-:Y:S05]  /*9040*/  @!P0 BRA `(.L_x_77) ;  /* 0xfffffffc00f08947 */ /* 0x008fea000383ffff */
[----:B------:R-:W-:Y:S05]  /*9050*/  BRA `(.L_x_158) ;  /* 0xffffffac00d87947 */ /* 0x000fea000383ffff */
.L_x_80:
[----:B------:R-:W-:Y:S07]  /*9060*/  MOV R0, UR7 ;  /* 0x0000000700007c02 */ /* 0x000fee0008000f00 */
.L_x_159:
[----:B--2---:R2:W3:Y:S02]  /*9070*/  SYNCS.PHASECHK.TRANS64.TRYWAIT P0, [R0+URZ+0xe8], R3 ;  /* 0x0000e803000075a7 */ /* 0x0044e400080011ff */
[----:B---3--:R-:W-:Y:S05]  /*9080*/  @!P0 NANOSLEEP.SYNCS 0x989680 ;  /* 0x009896800000895d */ /* 0x008fea0003900000 */
[----:B------:R-:W3:Y:S02]  /*9090*/  @!P0 SYNCS.PHASECHK.TRANS64 P0, [R0+URZ+0xe8], R3 ;  /* 0x0000e803000085a7 */ /* 0x000ee400080010ff */
[----:B---3--:R-:W-:Y:S05]  /*90a0*/  @!P0 BRA `(.L_x_159) ;  /* 0xfffffffc00f08947 */ /* 0x008fea000383ffff */
[----:B------:R-:W-:Y:S05]  /*90b0*/  BRA `(.L_x_79) ;  /* 0xffffffb000b87947 */ /* 0x000fea000383ffff */
.L_x_83:
[----:B--2---:R-:W-:Y:S07]  /*90c0*/  MOV R3, UR7 ;  /* 0x0000000700037c02 */ /* 0x004fee0008000f00 */
.L_x_160:
[----:B-1----:R1:W2:Y:S02]  /*90d0*/  SYNCS.PHASECHK.TRANS64.TRYWAIT P0, [R3+URZ+0xd0], R12 ;  /* 0x0000d00c030075a7 */ /* 0x0022a400080011ff */
[----:B--2---:R-:W-:Y:S05]  /*90e0*/  @!P0 NANOSLEEP.SYNCS 0x989680 ;  /* 0x009896800000895d */ /* 0x004fea0003900000 */
[----:B------:R-:W2:Y:S02]  /*90f0*/  @!P0 SYNCS.PHASECHK.TRANS64 P0, [R3+URZ+0xd0], R12 ;  /* 0x0000d00c030085a7 */ /* 0x000ea400080010ff */
[----:B--2---:R-:W-:Y:S05]  /*9100*/  @!P0 BRA `(.L_x_160) ;  /* 0xfffffffc00f08947 */ /* 0x004fea000383ffff */
[----:B------:R-:W-:Y:S05]  /*9110*/  BRA `(.L_x_161) ;  /* 0xffffffb400307947 */ /* 0x000fea000383ffff */
.L_x_84:
[----:B------:R-:W-:Y:S07]  /*9120*/  MOV R3, UR7 ;  /* 0x0000000700037c02 */ /* 0x000fee0008000f00 */
.L_x_162:
[----:B-1----:R1:W2:Y:S02]  /*9130*/  SYNCS.PHASECHK.TRANS64.TRYWAIT P0, [R3+URZ+0xd8], R12 ;  /* 0x0000d80c030075a7 */ /* 0x0022a400080011ff */
[----:B--2---:R-:W-:Y:S05]  /*9140*/  @!P0 NANOSLEEP.SYNCS 0x989680 ;  /* 0x009896800000895d */ /* 0x004fea0003900000 */
[----:B------:R-:W2:Y:S02]  /*9150*/  @!P0 SYNCS.PHASECHK.TRANS64 P0, [R3+URZ+0xd8], R12 ;  /* 0x0000d80c030085a7 */ /* 0x000ea400080010ff */
[----:B--2---:R-:W-:Y:S05]  /*9160*/  @!P0 BRA `(.L_x_162) ;  /* 0xfffffffc00f08947 */ /* 0x004fea000383ffff */
[----:B------:R-:W-:Y:S05]  /*9170*/  BRA `(.L_x_163) ;  /* 0xffffffb400b07947 */ /* 0x000fea000383ffff */
.L_x_86:
[----:B------:R-:W-:-:S07]  /*9180*/  MOV R0, UR7 ;  /* 0x0000000700007c02 */ /* 0x000fce0008000f00 */
.L_x_164:
[----:B-1----:R1:W3:Y:S02]  /*9190*/  SYNCS.PHASECHK.TRANS64.TRYWAIT P0, [R0+URZ+0xd0], R3 ;  /* 0x0000d003000075a7 */ /* 0x0022e400080011ff */
[----:B---3--:R-:W-:Y:S05]  /*91a0*/  @!P0 NANOSLEEP.SYNCS 0x989680 ;  /* 0x009896800000895d */ /* 0x008fea0003900000 */
[----:B------:R-:W3:Y:S02]  /*91b0*/  @!P0 SYNCS.PHASECHK.TRANS64 P0, [R0+URZ+0xd0], R3 ;  /* 0x0000d003000085a7 */ /* 0x000ee400080010ff */
[----:B---3--:R-:W-:Y:S05]  /*91c0*/  @!P0 BRA `(.L_x_164) ;  /* 0xfffffffc00f08947 */ /* 0x008fea000383ffff */
[----:B------:R-:W-:Y:S05]  /*91d0*/  BRA `(.L_x_165) ;  /* 0xffffffb800207947 */ /* 0x000fea000383ffff */
.L_x_88:
[----:B--2---:R2:W4:Y:S02]  /*91e0*/  SYNCS.PHASECHK.TRANS64.TRYWAIT P0, [R0+URZ+0xf0], R3 ;  /* 0x0000f003000075a7 */ /* 0x00452400080011ff */
[----:B----4-:R-:W-:Y:S05]  /*91f0*/  @!P0 NANOSLEEP.SYNCS 0x989680 ;  /* 0x009896800000895d */ /* 0x010fea0003900000 */
[----:B------:R-:W4:Y:S02]  /*9200*/  @!P0 SYNCS.PHASECHK.TRANS64 P0, [R0+URZ+0xf0], R3 ;  /* 0x0000f003000085a7 */ /* 0x000f2400080010ff */
[----:B----4-:R-:W-:Y:S05]  /*9210*/  @!P0 BRA `(.L_x_88) ;  /* 0xfffffffc00f08947 */ /* 0x010fea000383ffff */
[----:B------:R-:W-:Y:S05]  /*9220*/  BRA `(.L_x_166) ;  /* 0xffffffb800e87947 */ /* 0x000fea000383ffff */
.L_x_99:
[----:B-1----:R1:W3:Y:S02]  /*9230*/  SYNCS.PHASECHK.TRANS64.TRYWAIT P1, [R3+URZ+0xc0], R0 ;  /* 0x0000c000030075a7 */ /* 0x0022e400080211ff */
[----:B---3--:R-:W-:Y:S05]  /*9240*/  @!P1 NANOSLEEP.SYNCS 0x989680 ;  /* 0x009896800000995d */ /* 0x008fea0003900000 */
[----:B------:R-:W3:Y:S02]  /*9250*/  @!P1 SYNCS.PHASECHK.TRANS64 P1, [R3+URZ+0xc0], R0 ;  /* 0x0000c000030095a7 */ /* 0x000ee400080210ff */
[----:B---3--:R-:W-:Y:S05]  /*9260*/  @!P1 BRA `(.L_x_99) ;  /* 0xfffffffc00f09947 */ /* 0x008fea000383ffff */
[----:B------:R-:W-:Y:S05]  /*9270*/  BRA `(.L_x_98) ;  /* 0xffffffc8000c7947 */ /* 0x000fea000383ffff */
.L_x_101:
[----:B-1----:R1:W4:Y:S02]  /*9280*/  SYNCS.PHASECHK.TRANS64.TRYWAIT P0, [R207+URZ+0x110], R2 ;  /* 0x00011002cf0075a7 */ /* 0x00232400080011ff */
[----:B----4-:R-:W-:Y:S05]  /*9290*/  @!P0 NANOSLEEP.SYNCS 0x989680 ;  /* 0x009896800000895d */ /* 0x010fea0003900000 */
[----:B------:R-:W4:Y:S02]  /*92a0*/  @!P0 SYNCS.PHASECHK.TRANS64 P0, [R207+URZ+0x110], R2 ;  /* 0x00011002cf0085a7 */ /* 0x000f2400080010ff */
[----:B----4-:R-:W-:Y:S05]  /*92b0*/  @!P0 BRA `(.L_x_101) ;  /* 0xfffffffc00f08947 */ /* 0x010fea000383ffff */
[----:B------:R-:W-:Y:S05]  /*92c0*/  BRA `(.L_x_100) ;  /* 0xffffffc800687947 */ /* 0x000fea000383ffff */
.L_x_110:
[----:B--2---:R2:W3:Y:S02]  /*92d0*/  SYNCS.PHASECHK.TRANS64.TRYWAIT P0, [R210+URZ+0xc0], R3 ;  /* 0x0000c003d20075a7 */ /* 0x0044e400080011ff */
[----:B---3--:R-:W-:Y:S05]  /*92e0*/  @!P0 NANOSLEEP.SYNCS 0x989680 ;  /* 0x009896800000895d */ /* 0x008fea0003900000 */
[----:B------:R-:W3:Y:S02]  /*92f0*/  @!P0 SYNCS.PHASECHK.TRANS64 P0, [R210+URZ+0xc0], R3 ;  /* 0x0000c003d20085a7 */ /* 0x000ee400080010ff */
[----:B---3--:R-:W-:Y:S05]  /*9300*/  @!P0 BRA `(.L_x_110) ;  /* 0xfffffffc00f08947 */ /* 0x008fea000383ffff */
[----:B------:R-:W-:Y:S05]  /*9310*/  BRA `(.L_x_109) ;  /* 0xffffffdc00747947 */ /* 0x000fea000383ffff */
        .weak           $__internal_0_$__cuda_sm10x_tcgen05_guardrail_trap_col_being_dealloced_not_returned_by_alloc
        .type           $__internal_0_$__cuda_sm10x_tcgen05_guardrail_trap_col_being_dealloced_not_returned_by_alloc,@function
        .size           $__internal_0_$__cuda_sm10x_tcgen05_guardrail_trap_col_being_dealloced_not_returned_by_alloc,($__internal_1_$__cuda_sm10x_tcgen05_guardrail_trap_phase_invalid_during_alloc - $__internal_0_$__cuda_sm10x_tcgen05_guardrail_trap_col_being_dealloced_not_returned_by_alloc)
$__internal_0_$__cuda_sm10x_tcgen05_guardrail_trap_col_being_dealloced_not_returned_by_alloc:
[----:B------:R-:W-:Y:S05]  /*9320*/  BPT.TRAP 0x1 ;  /* 0x000000040000795c */ /* 0x000fea0000300000 */
[----:B------:R-:W-:-:S04]  /*9330*/  HFMA2 R3, -RZ, RZ, 0, 0 ;  /* 0x00000000ff037431 */ /* 0x000fc800000001ff */
[----:B------:R-:W-:Y:S05]  /*9340*/  RET.REL.NODEC R2 `(_ZN7cutlass13device_kernelINS_4gemm6kernel13GemmUniversalIN4cute5tupleIJiiiiEEENS1_10collective13CollectiveMmaINS1_35MainloopSm100TmaUmmaWarpSpecializedILi12ELi2ELi4ENS5_IJNS4_1CILi1EEESB_SB_EEEEENS5_IJNSA_ILi128EEESE_NSA_ILi64EEEEEENS_12float_e5m2_tENS5_IJSB_llEEESH_SI_NS4_8TiledMMAINS4_8MMA_AtomIJNS4_10MMA_TraitsINS4_19SM100_MMA_F8F6F4_SSEJSH_SH_fSE_SE_NS4_17integral_constantINS4_4UMMA5MajorELSP_1EEESQ_NSN_INSO_7ScaleInELSR_0EEESS_EEEEEENS4_6LayoutISC_NS5_IJNSA_ILi0EEESW_SW_EEEEENS5_IJNS4_10UnderscoreESZ_SZ_EEEEENS4_13SM90_TMA_LOADENS4_14ComposedLayoutINS4_7SwizzleILi3ELi4ELi3EEENS4_18smem_ptr_flag_bitsILi8EEENSV_INS5_IJSE_NSA_ILi8EEEEEENS5_IJSB_SE_EEEEEEEvNS4_8identityES12_S1C_vS1D_EENS_8epilogue10collective18CollectiveEpilogueINS1F_23Sm100TmaWarpSpecializedILi2ELi2ELi64ELb0ELb0EEEJSG_NS5_IJNSV_ISE_SB_EENSV_ISF_SB_EEEEESH_NS5_IJlSB_lEEESH_S1N_NS1F_6fusion15FusionCallbacksIS1J_NS1O_17LinearCombinationISH_fSH_fLNS_15FloatRoundStyleE2EEESG_S1M_JEEENS4_5SM1004TMEM4LOAD26SM100_TMEM_LOAD_32dp32b64xES12_NS13_INS14_ILi2ELi4ELi3EEES17_NSV_INS5_IJS18_SF_EEENS5_IJSF_SB_EEEEEEENS4_39AutoVectorizingCopyWithAssumedAlignmentILi128EEENS4_14SM90_TMA_STOREES22_S24_S24_EEEvvEEEEvNT_6ParamsE) ;  /* 0xffffff6c022c7950 */ /* 0x000fea0003c3ffff */
        .weak           $__internal_1_$__cuda_sm10x_tcgen05_guardrail_trap_phase_invalid_during_alloc
        .type           $__internal_1_$__cuda_sm10x_tcgen05_guardrail_trap_phase_invalid_during_alloc,@function
        .size           $__internal_1_$__cuda_sm10x_tcgen05_guardrail_trap_phase_invalid_during_alloc,($__internal_2_$__cuda_sm10x_tcgen05_guardrail_trap_unallocated_columns_being_dealloced - $__internal_1_$__cuda_sm10x_tcgen05_guardrail_trap_phase_invalid_during_alloc)
$__internal_1_$__cuda_sm10x_tcgen05_guardrail_trap_phase_invalid_during_alloc:
[----:B------:R-:W-:Y:S05]  /*9350*/  BPT.TRAP 0x1 ;  /* 0x000000040000795c */ /* 0x000fea0000300000 */
[----:B------:R-:W-:-:S04]  /*9360*/  MOV R3, 0x0 ;  /* 0x0000000000037802 */ /* 0x000fc80000000f00 */
[----:B------:R-:W-:Y:S05]  /*9370*/  RET.REL.NODEC R2 `(_ZN7cutlass13device_kernelINS_4gemm6kernel13GemmUniversalIN4cute5tupleIJiiiiEEENS1_10collective13CollectiveMmaINS1_35MainloopSm100TmaUmmaWarpSpecializedILi12ELi2ELi4ENS5_IJNS4_1CILi1EEESB_SB_EEEEENS5_IJNSA_ILi128EEESE_NSA_ILi64EEEEEENS_12float_e5m2_tENS5_IJSB_llEEESH_SI_NS4_8TiledMMAINS4_8MMA_AtomIJNS4_10MMA_TraitsINS4_19SM100_MMA_F8F6F4_SSEJSH_SH_fSE_SE_NS4_17integral_constantINS4_4UMMA5MajorELSP_1EEESQ_NSN_INSO_7ScaleInELSR_0EEESS_EEEEEENS4_6LayoutISC_NS5_IJNSA_ILi0EEESW_SW_EEEEENS5_IJNS4_10UnderscoreESZ_SZ_EEEEENS4_13SM90_TMA_LOADENS4_14ComposedLayoutINS4_7SwizzleILi3ELi4ELi3EEENS4_18smem_ptr_flag_bitsILi8EEENSV_INS5_IJSE_NSA_ILi8EEEEEENS5_IJSB_SE_EEEEEEEvNS4_8identityES12_S1C_vS1D_EENS_8epilogue10collective18CollectiveEpilogueINS1F_23Sm100TmaWarpSpecializedILi2ELi2ELi64ELb0ELb0EEEJSG_NS5_IJNSV_ISE_SB_EENSV_ISF_SB_EEEEESH_NS5_IJlSB_lEEESH_S1N_NS1F_6fusion15FusionCallbacksIS1J_NS1O_17LinearCombinationISH_fSH_fLNS_15FloatRoundStyleE2EEESG_S1M_JEEENS4_5SM1004TMEM4LOAD26SM100_TMEM_LOAD_32dp32b64xES12_NS13_INS14_ILi2ELi4ELi3EEES17_NSV_INS5_IJS18_SF_EEENS5_IJSF_SB_EEEEEEENS4_39AutoVectorizingCopyWithAssumedAlignmentILi128EEENS4_14SM90_TMA_STOREES22_S24_S24_EEEvvEEEEvNT_6ParamsE) ;  /* 0xffffff6c02207950 */ /* 0x000fea0003c3ffff */
        .weak           $__internal_2_$__cuda_sm10x_tcgen05_guardrail_trap_unallocated_columns_being_dealloced
        .type           $__internal_2_$__cuda_sm10x_tcgen05_guardrail_trap_unallocated_columns_being_dealloced,@function
        .size           $__internal_2_$__cuda_sm10x_tcgen05_guardrail_trap_unallocated_columns_being_dealloced,(.L_x_168 - $__internal_2_$__cuda_sm10x_tcgen05_guardrail_trap_unallocated_columns_being_dealloced)
$__internal_2_$__cuda_sm10x_tcgen05_guardrail_trap_unallocated_columns_being_dealloced:
[----:B------:R-:W-:Y:S05]  /*9380*/  BPT.TRAP 0x1 ;  /* 0x000000040000795c */ /* 0x000fea0000300000 */
[----:B------:R-:W-:-:S04]  /*9390*/  HFMA2 R3, -RZ, RZ, 0, 0 ;  /* 0x00000000ff037431 */ /* 0x000fc800000001ff */
[----:B------:R-:W-:Y:S05]  /*93a0*/  RET.REL.NODEC R2 `(_ZN7cutlass13device_kernelINS_4gemm6kernel13GemmUniversalIN4cute5tupleIJiiiiEEENS1_10collective13CollectiveMmaINS1_35MainloopSm100TmaUmmaWarpSpecializedILi12ELi2ELi4ENS5_IJNS4_1CILi1EEESB_SB_EEEEENS5_IJNSA_ILi128EEESE_NSA_ILi64EEEEEENS_12float_e5m2_tENS5_IJSB_llEEESH_SI_NS4_8TiledMMAINS4_8MMA_AtomIJNS4_10MMA_TraitsINS4_19SM100_MMA_F8F6F4_SSEJSH_SH_fSE_SE_NS4_17integral_constantINS4_4UMMA5MajorELSP_1EEESQ_NSN_INSO_7ScaleInELSR_0EEESS_EEEEEENS4_6LayoutISC_NS5_IJNSA_ILi0EEESW_SW_EEEEENS5_IJNS4_10UnderscoreESZ_SZ_EEEEENS4_13SM90_TMA_LOADENS4_14ComposedLayoutINS4_7SwizzleILi3ELi4ELi3EEENS4_18smem_ptr_flag_bitsILi8EEENSV_INS5_IJSE_NSA_ILi8EEEEEENS5_IJSB_SE_EEEEEEEvNS4_8identityES12_S1C_vS1D_EENS_8epilogue10collective18CollectiveEpilogueINS1F_23Sm100TmaWarpSpecializedILi2ELi2ELi64ELb0ELb0EEEJSG_NS5_IJNSV_ISE_SB_EENSV_ISF_SB_EEEEESH_NS5_IJlSB_lEEESH_S1N_NS1F_6fusion15FusionCallbacksIS1J_NS1O_17LinearCombinationISH_fSH_fLNS_15FloatRoundStyleE2EEESG_S1M_JEEENS4_5SM1004TMEM4LOAD26SM100_TMEM_LOAD_32dp32b64xES12_NS13_INS14_ILi2ELi4ELi3EEES17_NSV_INS5_IJS18_SF_EEENS5_IJSF_SB_EEEEEEENS4_39AutoVectorizingCopyWithAssumedAlignmentILi128EEENS4_14SM90_TMA_STOREES22_S24_S24_EEEvvEEEEvNT_6ParamsE) ;  /* 0xffffff6c02147950 */ /* 0x000fea0003c3ffff */
.L_x_167:
[----:B------:R-:W-:-:S00]  /*93b0*/  BRA `(.L_x_167) ;  /* 0xfffffffc00fc7947 */ /* 0x000fc0000383ffff */
[----:B------:R-:W-:-:S00]  /*93c0*/  NOP ;  /* 0x0000000000007918 */ /* 0x000fc00000000000 */
        /* <DEDUP_REMOVED lines=11> */
.L_x_168:


//--------------------- .nv.global.init           --------------------------
	.section	.nv.global.init,"aw",@progbits
.nv.global.init:
	.type		$str$27,@object
	.size		$str$27,($str$28 - $str$27)
$str$27:
        /*0000*/ 	.byte	0x28, 0x61, 0x64, 0x64, 0x72, 0x65, 0x73, 0x73, 0x20, 0x26, 0x20, 0x6d, 0x61, 0x73, 0x6b, 0x29
        /*0010*/ 	.byte	0x20, 0x3d, 0x3d, 0x20, 0x30, 0x00
	.type		$str$28,@object
	.size		$str$28,($str$26 - $str$28)
$str$28:
        /*0016*/ 	.byte	0x2f, 0x74, 0x6d, 0x70, 0x2f, 0x63, 0x75, 0x74, 0x6c, 0x61, 0x73, 0x73, 0x5f, 0x73, 0x77, 0x65
        /*0026*/ 	.byte	0x65, 0x70, 0x5f, 0x73, 0x72, 0x63, 0x2f, 0x69, 0x6e, 0x63, 0x6c, 0x75, 0x64, 0x65, 0x2f, 0x63
        /*0036*/ 	.byte	0x75, 0x74, 0x65, 0x2f, 0x70, 0x6f, 0x69, 0x6e, 0x74, 0x65, 0x72, 0x5f, 0x66, 0x6c, 0x61, 0x67
        /*0046*/ 	.byte	0x67, 0x65, 0x64, 0x2e, 0x68, 0x70, 0x70, 0x00
	.type		$str$26,@object
	.size		$str$26,($str$25 - $str$26)
$str$26:
        /*004e*/ 	.byte	0x2f, 0x74, 0x6d, 0x70, 0x2f, 0x63, 0x75, 0x74, 0x6c, 0x61, 0x73, 0x73, 0x5f, 0x73, 0x77, 0x65
        /*005e*/ 	.byte	0x65, 0x70, 0x5f, 0x73, 0x72, 0x63, 0x2f, 0x69, 0x6e, 0x63, 0x6c, 0x75, 0x64, 0x65, 0x2f, 0x63
        /*006e*/ 	.byte	0x75, 0x74, 0x65, 0x2f, 0x61, 0x74, 0x6f, 0x6d, 0x2f, 0x63, 0x6f, 0x70, 0x79, 0x5f, 0x74, 0x72
        /*007e*/ 	.byte	0x61, 0x69, 0x74, 0x73, 0x5f, 0x73, 0x6d, 0x31, 0x30, 0x30, 0x2e, 0x68, 0x70, 0x70, 0x00
	.type		$str$25,@object
	.size		$str$25,(__unnamed_1 - $str$25)
$str$25:
        /*008d*/ 	.byte	0x28, 0x28, 0x75, 0x69, 0x6e, 0x74, 0x33, 0x32, 0x5f, 0x74, 0x28, 0x74, 0x68, 0x72, 0x65, 0x61
        /*009d*/ 	.byte	0x64, 0x49, 0x64, 0x78, 0x2e, 0x78, 0x29, 0x20, 0x2f, 0x20, 0x33, 0x32, 0x29, 0x20, 0x25, 0x20
        /*00ad*/ 	.byte	0x34, 0x29, 0x20, 0x3d, 0x3d, 0x20, 0x28, 0x28, 0x28, 0x74, 0x6d, 0x65, 0x6d, 0x5f, 0x61, 0x64
        /*00bd*/ 	.byte	0x64, 0x72, 0x20, 0x3e, 0x3e, 0x20, 0x31, 0x36, 0x29, 0x20, 0x2f, 0x20, 0x33, 0x32, 0x29, 0x20
        /*00cd*/ 	.byte	0x25, 0x20, 0x34, 0x29, 0x00
	.type		__unnamed_1,@object
	.size		__unnamed_1,(__unnamed_2 - __unnamed_1)
__unnamed_1:
        /*00d2*/ 	.byte	0x61, 0x75, 0x74, 0x6f, 0x20, 0x63, 0x75, 0x74, 0x65, 0x3a, 0x3a, 0x61, 0x73, 0x5f, 0x70, 0x6f
        /* <DEDUP_REMOVED lines=24> */
        /*0262*/ 	.byte	0x43, 0x3c, 0x38, 0x31, 0x39, 0x32, 0x3e, 0x3e, 0x3e, 0x3e, 0x5d, 0x00
	.type		__unnamed_2,@object
	.size		__unnamed_2,(.L_2 - __unnamed_2)
__unnamed_2:
        /* <DEDUP_REMOVED lines=42> */
        /*050e*/ 	.byte	0x3e, 0x3e, 0x3e, 0x3e, 0x5d, 0x00
.L_2:


//--------------------- .nv.shared._ZN7cutlass13device_kernelINS_4gemm6kernel13GemmUniversalIN4cute5tupleIJiiiiEEENS1_10collective13CollectiveMmaINS1_35MainloopSm100TmaUmmaWarpSpecializedILi12ELi2ELi4ENS5_IJNS4_1CILi1EEESB_SB_EEEEENS5_IJNSA_ILi128EEESE_NSA_ILi64EEEEEENS_12float_e5m2_tENS5_IJSB_llEEESH_SI_NS4_8TiledMMAINS4_8MMA_AtomIJNS4_10MMA_TraitsINS4_19SM100_MMA_F8F6F4_SSEJSH_SH_fSE_SE_NS4_17integral_constantINS4_4UMMA5MajorELSP_1EEESQ_NSN_INSO_7ScaleInELSR_0EEESS_EEEEEENS4_6LayoutISC_NS5_IJNSA_ILi0EEESW_SW_EEEEENS5_IJNS4_10UnderscoreESZ_SZ_EEEEENS4_13SM90_TMA_LOADENS4_14ComposedLayoutINS4_7SwizzleILi3ELi4ELi3EEENS4_18smem_ptr_flag_bitsILi8EEENSV_INS5_IJSE_NSA_ILi8EEEEEENS5_IJSB_SE_EEEEEEEvNS4_8identityES12_S1C_vS1D_EENS_8epilogue10collective18CollectiveEpilogueINS1F_23Sm100TmaWarpSpecializedILi2ELi2ELi64ELb0ELb0EEEJSG_NS5_IJNSV_ISE_SB_EENSV_ISF_SB_EEEEESH_NS5_IJlSB_lEEESH_S1N_NS1F_6fusion15FusionCallbacksIS1J_NS1O_17LinearCombinationISH_fSH_fLNS_15FloatRoundStyleE2EEESG_S1M_JEEENS4_5SM1004TMEM4LOAD26SM100_TMEM_LOAD_32dp32b64xES12_NS13_INS14_ILi2ELi4ELi3EEES17_NSV_INS5_IJS18_SF_EEENS5_IJSF_SB_EEEEEEENS4_39AutoVectorizingCopyWithAssumedAlignmentILi128EEENS4_14SM90_TMA_STOREES22_S24_S24_EEEvvEEEEvNT_6ParamsE --------------------------
	.section	.nv.shared._ZN7cutlass13device_kernelINS_4gemm6kernel13GemmUniversalIN4cute5tupleIJiiiiEEENS1_10collective13CollectiveMmaINS1_35MainloopSm100TmaUmmaWarpSpecializedILi12ELi2ELi4ENS5_IJNS4_1CILi1EEESB_SB_EEEEENS5_IJNSA_ILi128EEESE_NSA_ILi64EEEEEENS_12float_e5m2_tENS5_IJSB_llEEESH_SI_NS4_8TiledMMAINS4_8MMA_AtomIJNS4_10MMA_TraitsINS4_19SM100_MMA_F8F6F4_SSEJSH_SH_fSE_SE_NS4_17integral_constantINS4_4UMMA5MajorELSP_1EEESQ_NSN_INSO_7ScaleInELSR_0EEESS_EEEEEENS4_6LayoutISC_NS5_IJNSA_ILi0EEESW_SW_EEEEENS5_IJNS4_10UnderscoreESZ_SZ_EEEEENS4_13SM90_TMA_LOADENS4_14ComposedLayoutINS4_7SwizzleILi3ELi4ELi3EEENS4_18smem_ptr_flag_bitsILi8EEENSV_INS5_IJSE_NSA_ILi8EEEEEENS5_IJSB_SE_EEEEEEEvNS4_8identityES12_S1C_vS1D_EENS_8epilogue10collective18CollectiveEpilogueINS1F_23Sm100TmaWarpSpecializedILi2ELi2ELi64ELb0ELb0EEEJSG_NS5_IJNSV_ISE_SB_EENSV_ISF_SB_EEEEESH_NS5_IJlSB_lEEESH_S1N_NS1F_6fusion15FusionCallbacksIS1J_NS1O_17LinearCombinationISH_fSH_fLNS_15FloatRoundStyleE2EEESG_S1M_JEEENS4_5SM1004TMEM4LOAD26SM100_TMEM_LOAD_32dp32b64xES12_NS13_INS14_ILi2ELi4ELi3EEES17_NSV_INS5_IJS18_SF_EEENS5_IJSF_SB_EEEEEEENS4_39AutoVectorizingCopyWithAssumedAlignmentILi128EEENS4_14SM90_TMA_STOREES22_S24_S24_EEEvvEEEEvNT_6ParamsE,"aw",@nobits
	.sectionflags	@""
	.align	16
	.zero		1024


//--------------------- .nv.shared.reserved.0     --------------------------
	.section	.nv.shared.reserved.0,"aw",@nobits
	.weak		__nv_reservedSMEM_offset_0_alias
	.size		__nv_reservedSMEM_offset_0_alias, 0, 64
	.other		__nv_reservedSMEM_offset_0_alias,@"STO_CUDA_RESERVED_SHARED STV_DEFAULT"
__nv_reservedSMEM_offset_0_alias:
	.zero		0
.nv.shared.reserved.0:
	.zero		64
	.weak		__nv_reservedSMEM_tcgen05_partition
	.type		__nv_reservedSMEM_tcgen05_partition,@object
	.size		__nv_reservedSMEM_tcgen05_partition,(.L_0 - __nv_reservedSMEM_tcgen05_partition)
__nv_reservedSMEM_tcgen05_partition:
	.zero		32
.L_0:


//--------------------- .nv.global                --------------------------
	.section	.nv.global,"aw",@nobits
.nv.global:
	.type		_ZN40_INTERNAL_14f0fcfe_4_k_cu_d4238bd1_331804cute1_E,@object
	.size		_ZN40_INTERNAL_14f0fcfe_4_k_cu_d4238bd1_331804cute1_E,(_ZN40_INTERNAL_14f0fcfe_4_k_cu_d4238bd1_331804cuda3std3__45__cpo6cbeginE - _ZN40_INTERNAL_14f0fcfe_4_k_cu_d4238bd1_331804cute1_E)
_ZN40_INTERNAL_14f0fcfe_4_k_cu_d4238bd1_331804cute1_E:
	.zero		1
	.type		_ZN40_INTERNAL_14f0fcfe_4_k_cu_d4238bd1_331804cuda3std3__45__cpo6cbeginE,@object
	.size		_ZN40_INTERNAL_14f0fcfe_4_k_cu_d4238bd1_331804cuda3std3__45__cpo6cbeginE,(_ZN40_INTERNAL_14f0fcfe_4_k_cu_d4238bd1_331804cuda3std3__48in_placeE - _ZN40_INTERNAL_14f0fcfe_4_k_cu_d4238bd1_331804cuda3std3__45__cpo6cbeginE)
_ZN40_INTERNAL_14f0fcfe_4_k_cu_d4238bd1_331804cuda3std3__45__cpo6cbeginE:
	.zero		1
	.type		_ZN40_INTERNAL_14f0fcfe_4_k_cu_d4238bd1_331804cuda3std3__48in_placeE,@object
	.size		_ZN40_INTERNAL_14f0fcfe_4_k_cu_d4238bd1_331804cuda3std3__48in_placeE,(_ZN40_INTERNAL_14f0fcfe_4_k_cu_d4238bd1_331804cuda3std6ranges3__45__cpo9iter_moveE - _ZN40_INTERNAL_14f0fcfe_4_k_cu_d4238bd1_331804cuda3std3__48in_placeE)
_ZN40_INTERNAL_14f0fcfe_4_k_cu_d4238bd1_331804cuda3std3__48in_placeE:
	.zero		1
	.type		_ZN40_INTERNAL_14f0fcfe_4_k_cu_d4238bd1_331804cuda3std6ranges3__45__cpo9iter_moveE,@object
	.size		_ZN40_INTERNAL_14f0fcfe_4_k_cu_d4238bd1_331804cuda3std6ranges3__45__cpo9iter_moveE,(_ZN40_INTERNAL_14f0fcfe_4_k_cu_d4238bd1_331804cuda3std3__45__cpo5beginE - _ZN40_INTERNAL_14f0fcfe_4_k_cu_d4238bd1_331804cuda3std6ranges3__45__cpo9iter_moveE)
_ZN40_INTERNAL_14f0fcfe_4_k_cu_d4238bd1_331804cuda3std6ranges3__45__cpo9iter_moveE:
	.zero		1
	.type		_ZN40_INTERNAL_14f0fcfe_4_k_cu_d4238bd1_331804cuda3std3__45__cpo5beginE,@object
	.size		_ZN40_INTERNAL_14f0fcfe_4_k_cu_d4238bd1_331804cuda3std3__45__cpo5beginE,(_ZN40_INTERNAL_14f0fcfe_4_k_cu_d4238bd1_331804cuda3std3__442_GLOBAL__N__14f0fcfe_4_k_cu_d4238bd1_331806ignoreE - _ZN40_INTERNAL_14f0fcfe_4_k_cu_d4238bd1_331804cuda3std3__45__cpo5beginE)
_ZN40_INTERNAL_14f0fcfe_4_k_cu_d4238bd1_331804cuda3std3__45__cpo5beginE:
	.zero		1
	.type		_ZN40_INTERNAL_14f0fcfe_4_k_cu_d4238bd1_331804cuda3std3__442_GLOBAL__N__14f0fcfe_4_k_cu_d4238bd1_331806ignoreE,@object
	.size		_ZN40_INTERNAL_14f0fcfe_4_k_cu_d4238bd1_331804cuda3std3__442_GLOBAL__N__14f0fcfe_4_k_cu_d4238bd1_331806ignoreE,(_ZN40_INTERNAL_14f0fcfe_4_k_cu_d4238bd1_331804cute7productE - _ZN40_INTERNAL_14f0fcfe_4_k_cu_d4238bd1_331804cuda3std3__442_GLOBAL__N__14f0fcfe_4_k_cu_d4238bd1_331806ignoreE)
_ZN40_INTERNAL_14f0fcfe_4_k_cu_d4238bd1_331804cuda3std3__442_GLOBAL__N__14f0fcfe_4_k_cu_d4238bd1_331806ignoreE:
	.zero		1
	.type		_ZN40_INTERNAL_14f0fcfe_4_k_cu_d4238bd1_331804cute7productE,@object
	.size		_ZN40_INTERNAL_14f0fcfe_4_k_cu_d4238bd1_331804cute7productE,(_ZN40_INTERNAL_14f0fcfe_4_k_cu_d4238bd1_331804cuda3std3__45__cpo3endE - _ZN40_INTERNAL_14f0fcfe_4_k_cu_d4238bd1_331804cute7productE)
_ZN40_INTERNAL_14f0fcfe_4_k_cu_d4238bd1_331804cute7productE:
	.zero		1
	.type		_ZN40_INTERNAL_14f0fcfe_4_k_cu_d4238bd1_331804cuda3std3__45__cpo3endE,@object
	.size		_ZN40_INTERNAL_14f0fcfe_4_k_cu_d4238bd1_331804cuda3std3__45__cpo3endE,(_ZN40_INTERNAL_14f0fcfe_4_k_cu_d4238bd1_331804cuda3std3__419piecewise_constructE - _ZN40_INTERNAL_14f0fcfe_4_k_cu_d4238bd1_331804cuda3std3__45__cpo3endE)
_ZN40_INTERNAL_14f0fcfe_4_k_cu_d4238bd1_331804cuda3std3__45__cpo3endE:
	.zero		1
	.type		_ZN40_INTERNAL_14f0fcfe_4_k_cu_d4238bd1_331804cuda3std3__419piecewise_constructE,@object
	.size		_ZN40_INTERNAL_14f0fcfe_4_k_cu_d4238bd1_331804cuda3std3__419piecewise_constructE,(_ZN40_INTERNAL_14f0fcfe_4_k_cu_d4238bd1_331804cuda3std3__45__cpo4cendE - _ZN40_INTERNAL_14f0fcfe_4_k_cu_d4238bd1_331804cuda3std3__419piecewise_constructE)
_ZN40_INTERNAL_14f0fcfe_4_k_cu_d4238bd1_331804cuda3std3__419piecewise_constructE:
	.zero		1
	.type		_ZN40_INTERNAL_14f0fcfe_4_k_cu_d4238bd1_331804cuda3std3__45__cpo4cendE,@object
	.size		_ZN40_INTERNAL_14f0fcfe_4_k_cu_d4238bd1_331804cuda3std3__45__cpo4cendE,(_ZN40_INTERNAL_14f0fcfe_4_k_cu_d4238bd1_331804cuda3std6ranges3__45__cpo4swapE - _ZN40_INTERNAL_14f0fcfe_4_k_cu_d4238bd1_331804cuda3std3__45__cpo4cendE)
_ZN40_INTERNAL_14f0fcfe_4_k_cu_d4238bd1_331804cuda3std3__45__cpo4cendE:
	.zero		1
	.type		_ZN40_INTERNAL_14f0fcfe_4_k_cu_d4238bd1_331804cuda3std6ranges3__45__cpo4swapE,@object
	.size		_ZN40_INTERNAL_14f0fcfe_4_k_cu_d4238bd1_331804cuda3std6ranges3__45__cpo4swapE,(.L_10 - _ZN40_INTERNAL_14f0fcfe_4_k_cu_d4238bd1_331804cuda3std6ranges3__45__cpo4swapE)
_ZN40_INTERNAL_14f0fcfe_4_k_cu_d4238bd1_331804cuda3std6ranges3__45__cpo4swapE:
	.zero		1
.L_10:


//--------------------- .nv.constant0._ZN7cutlass13device_kernelINS_4gemm6kernel13GemmUniversalIN4cute5tupleIJiiiiEEENS1_10collective13CollectiveMmaINS1_35MainloopSm100TmaUmmaWarpSpecializedILi12ELi2ELi4ENS5_IJNS4_1CILi1EEESB_SB_EEEEENS5_IJNSA_ILi128EEESE_NSA_ILi64EEEEEENS_12float_e5m2_tENS5_IJSB_llEEESH_SI_NS4_8TiledMMAINS4_8MMA_AtomIJNS4_10MMA_TraitsINS4_19SM100_MMA_F8F6F4_SSEJSH_SH_fSE_SE_NS4_17integral_constantINS4_4UMMA5MajorELSP_1EEESQ_NSN_INSO_7ScaleInELSR_0EEESS_EEEEEENS4_6LayoutISC_NS5_IJNSA_ILi0EEESW_SW_EEEEENS5_IJNS4_10UnderscoreESZ_SZ_EEEEENS4_13SM90_TMA_LOADENS4_14ComposedLayoutINS4_7SwizzleILi3ELi4ELi3EEENS4_18smem_ptr_flag_bitsILi8EEENSV_INS5_IJSE_NSA_ILi8EEEEEENS5_IJSB_SE_EEEEEEEvNS4_8identityES12_S1C_vS1D_EENS_8epilogue10collective18CollectiveEpilogueINS1F_23Sm100TmaWarpSpecializedILi2ELi2ELi64ELb0ELb0EEEJSG_NS5_IJNSV_ISE_SB_EENSV_ISF_SB_EEEEESH_NS5_IJlSB_lEEESH_S1N_NS1F_6fusion15FusionCallbacksIS1J_NS1O_17LinearCombinationISH_fSH_fLNS_15FloatRoundStyleE2EEESG_S1M_JEEENS4_5SM1004TMEM4LOAD26SM100_TMEM_LOAD_32dp32b64xES12_NS13_INS14_ILi2ELi4ELi3EEES17_NSV_INS5_IJS18_SF_EEENS5_IJSF_SB_EEEEEEENS4_39AutoVectorizingCopyWithAssumedAlignmentILi128EEENS4_14SM90_TMA_STOREES22_S24_S24_EEEvvEEEEvNT_6ParamsE --------------------------
	.section	.nv.constant0._ZN7cutlass13device_kernelINS_4gemm6kernel13GemmUniversalIN4cute5tupleIJiiiiEEENS1_10collective13CollectiveMmaINS1_35MainloopSm100TmaUmmaWarpSpecializedILi12ELi2ELi4ENS5_IJNS4_1CILi1EEESB_SB_EEEEENS5_IJNSA_ILi128EEESE_NSA_ILi64EEEEEENS_12float_e5m2_tENS5_IJSB_llEEESH_SI_NS4_8TiledMMAINS4_8MMA_AtomIJNS4_10MMA_TraitsINS4_19SM100_MMA_F8F6F4_SSEJSH_SH_fSE_SE_NS4_17integral_constantINS4_4UMMA5MajorELSP_1EEESQ_NSN_INSO_7ScaleInELSR_0EEESS_EEEEEENS4_6LayoutISC_NS5_IJNSA_ILi0EEESW_SW_EEEEENS5_IJNS4_10UnderscoreESZ_SZ_EEEEENS4_13SM90_TMA_LOADENS4_14ComposedLayoutINS4_7SwizzleILi3ELi4ELi3EEENS4_18smem_ptr_flag_bitsILi8EEENSV_INS5_IJSE_NSA_ILi8EEEEEENS5_IJSB_SE_EEEEEEEvNS4_8identityES12_S1C_vS1D_EENS_8epilogue10collective18CollectiveEpilogueINS1F_23Sm100TmaWarpSpecializedILi2ELi2ELi64ELb0ELb0EEEJSG_NS5_IJNSV_ISE_SB_EENSV_ISF_SB_EEEEESH_NS5_IJlSB_lEEESH_S1N_NS1F_6fusion15FusionCallbacksIS1J_NS1O_17LinearCombinationISH_fSH_fLNS_15FloatRoundStyleE2EEESG_S1M_JEEENS4_5SM1004TMEM4LOAD26SM100_TMEM_LOAD_32dp32b64xES12_NS13_INS14_ILi2ELi4ELi3EEES17_NSV_INS5_IJS18_SF_EEENS5_IJSF_SB_EEEEEEENS4_39AutoVectorizingCopyWithAssumedAlignmentILi128EEENS4_14SM90_TMA_STOREES22_S24_S24_EEEvvEEEEvNT_6ParamsE,"a",@progbits
	.sectionflags	@""
	.align	4
.nv.constant0._ZN7cutlass13device_kernelINS_4gemm6kernel13GemmUniversalIN4cute5tupleIJiiiiEEENS1_10collective13CollectiveMmaINS1_35MainloopSm100TmaUmmaWarpSpecializedILi12ELi2ELi4ENS5_IJNS4_1CILi1EEESB_SB_EEEEENS5_IJNSA_ILi128EEESE_NSA_ILi64EEEEEENS_12float_e5m2_tENS5_IJSB_llEEESH_SI_NS4_8TiledMMAINS4_8MMA_AtomIJNS4_10MMA_TraitsINS4_19SM100_MMA_F8F6F4_SSEJSH_SH_fSE_SE_NS4_17integral_constantINS4_4UMMA5MajorELSP_1EEESQ_NSN_INSO_7ScaleInELSR_0EEESS_EEEEEENS4_6LayoutISC_NS5_IJNSA_ILi0EEESW_SW_EEEEENS5_IJNS4_10UnderscoreESZ_SZ_EEEEENS4_13SM90_TMA_LOADENS4_14ComposedLayoutINS4_7SwizzleILi3ELi4ELi3EEENS4_18smem_ptr_flag_bitsILi8EEENSV_INS5_IJSE_NSA_ILi8EEEEEENS5_IJSB_SE_EEEEEEEvNS4_8identityES12_S1C_vS1D_EENS_8epilogue10collective18CollectiveEpilogueINS1F_23Sm100TmaWarpSpecializedILi2ELi2ELi64ELb0ELb0EEEJSG_NS5_IJNSV_ISE_SB_EENSV_ISF_SB_EEEEESH_NS5_IJlSB_lEEESH_S1N_NS1F_6fusion15FusionCallbacksIS1J_NS1O_17LinearCombinationISH_fSH_fLNS_15FloatRoundStyleE2EEESG_S1M_JEEENS4_5SM1004TMEM4LOAD26SM100_TMEM_LOAD_32dp32b64xES12_NS13_INS14_ILi2ELi4ELi3EEES17_NSV_INS5_IJS18_SF_EEENS5_IJSF_SB_EEEEEEENS4_39AutoVectorizingCopyWithAssumedAlignmentILi128EEENS4_14SM90_TMA_STOREES22_S24_S24_EEEvvEEEEvNT_6ParamsE:
	.zero		2944


//--------------------- SYMBOLS --------------------------

	.type		.nv.reservedSmem.offset0,@object
	.size		.nv.reservedSmem.offset0,0x4
	.type		.nv.reservedSmem.cap,@object
	.size		.nv.reservedSmem.cap,0x4
	.type		__assertfail,@function
